//
// Generated by NVIDIA NVVM Compiler
//
// Compiler Build ID: CL-36424714
// Cuda compilation tools, release 13.0, V13.0.88
// Based on NVVM 20.0.0
//

.version 9.0
.target sm_100
.address_size 64

	// .globl	_Z11conv2dBasicPfS_S_iiiiiiii
// _ZZ12conv2dSharedPfS_S_iiiiiiiiE7s_input has been demoted
// _ZZ12conv2dSharedPfS_S_iiiiiiiiE8s_kernel has been demoted

.visible .entry _Z11conv2dBasicPfS_S_iiiiiiii(
	.param .u64 .ptr .align 1 _Z11conv2dBasicPfS_S_iiiiiiii_param_0,
	.param .u64 .ptr .align 1 _Z11conv2dBasicPfS_S_iiiiiiii_param_1,
	.param .u64 .ptr .align 1 _Z11conv2dBasicPfS_S_iiiiiiii_param_2,
	.param .u32 _Z11conv2dBasicPfS_S_iiiiiiii_param_3,
	.param .u32 _Z11conv2dBasicPfS_S_iiiiiiii_param_4,
	.param .u32 _Z11conv2dBasicPfS_S_iiiiiiii_param_5,
	.param .u32 _Z11conv2dBasicPfS_S_iiiiiiii_param_6,
	.param .u32 _Z11conv2dBasicPfS_S_iiiiiiii_param_7,
	.param .u32 _Z11conv2dBasicPfS_S_iiiiiiii_param_8,
	.param .u32 _Z11conv2dBasicPfS_S_iiiiiiii_param_9,
	.param .u32 _Z11conv2dBasicPfS_S_iiiiiiii_param_10
)
{
	.reg .pred 	%p<25>;
	.reg .b32 	%r<228>;
	.reg .b32 	%f<104>;
	.reg .b64 	%rd<70>;

	ld.param.u64 	%rd4, [_Z11conv2dBasicPfS_S_iiiiiiii_param_0];
	ld.param.u64 	%rd5, [_Z11conv2dBasicPfS_S_iiiiiiii_param_1];
	ld.param.u32 	%r106, [_Z11conv2dBasicPfS_S_iiiiiiii_param_3];
	ld.param.u32 	%r107, [_Z11conv2dBasicPfS_S_iiiiiiii_param_4];
	ld.param.u32 	%r108, [_Z11conv2dBasicPfS_S_iiiiiiii_param_5];
	ld.param.u32 	%r109, [_Z11conv2dBasicPfS_S_iiiiiiii_param_6];
	ld.param.u32 	%r110, [_Z11conv2dBasicPfS_S_iiiiiiii_param_7];
	ld.param.u32 	%r113, [_Z11conv2dBasicPfS_S_iiiiiiii_param_8];
	ld.param.u32 	%r111, [_Z11conv2dBasicPfS_S_iiiiiiii_param_9];
	ld.param.u32 	%r112, [_Z11conv2dBasicPfS_S_iiiiiiii_param_10];
	cvta.to.global.u64 	%rd1, %rd5;
	cvta.to.global.u64 	%rd2, %rd4;
	mov.u32 	%r114, %ctaid.y;
	mov.u32 	%r115, %ntid.y;
	mov.u32 	%r116, %tid.y;
	mad.lo.s32 	%r1, %r114, %r115, %r116;
	mov.u32 	%r117, %ctaid.x;
	mov.u32 	%r118, %ntid.x;
	mov.u32 	%r119, %tid.x;
	mad.lo.s32 	%r2, %r117, %r118, %r119;
	mov.u32 	%r120, %ctaid.z;
	mov.u32 	%r121, %ntid.z;
	mov.u32 	%r122, %tid.z;
	mad.lo.s32 	%r3, %r120, %r121, %r122;
	setp.ge.s32 	%p3, %r1, %r106;
	setp.ge.s32 	%p4, %r2, %r107;
	or.pred  	%p5, %p3, %p4;
	setp.ge.s32 	%p6, %r3, %r113;
	or.pred  	%p7, %p5, %p6;
	mov.f32 	%f82, 0f00000000;
	@%p7 bra 	$L__BB0_47;
	setp.lt.s32 	%p8, %r109, 1;
	@%p8 bra 	$L__BB0_46;
	mul.lo.s32 	%r123, %r111, %r2;
	sub.s32 	%r4, %r123, %r112;
	mul.lo.s32 	%r5, %r108, %r3;
	min.s32 	%r124, %r110, %r108;
	setp.lt.s32 	%p9, %r124, 1;
	@%p9 bra 	$L__BB0_46;
	mul.lo.s32 	%r126, %r111, %r1;
	and.b32  	%r6, %r108, 7;
	and.b32  	%r7, %r108, 3;
	and.b32  	%r8, %r108, 2147483640;
	and.b32  	%r9, %r108, 1;
	neg.s32 	%r10, %r8;
	add.s32 	%r127, %r5, 7;
	mul.lo.s32 	%r11, %r109, %r127;
	mul.lo.s32 	%r128, %r110, %r109;
	shl.b32 	%r12, %r128, 3;
	mad.lo.s32 	%r129, %r106, 7, %r126;
	sub.s32 	%r13, %r129, %r112;
	mul.lo.s32 	%r130, %r107, %r106;
	shl.b32 	%r14, %r130, 3;
	add.s32 	%r131, %r5, 6;
	mul.lo.s32 	%r15, %r109, %r131;
	mad.lo.s32 	%r132, %r106, 6, %r126;
	sub.s32 	%r16, %r132, %r112;
	add.s32 	%r133, %r5, 5;
	mul.lo.s32 	%r17, %r109, %r133;
	mad.lo.s32 	%r134, %r106, 5, %r126;
	sub.s32 	%r18, %r134, %r112;
	add.s32 	%r135, %r5, 4;
	mul.lo.s32 	%r19, %r109, %r135;
	shl.b32 	%r136, %r106, 2;
	add.s32 	%r137, %r126, %r136;
	sub.s32 	%r20, %r137, %r112;
	add.s32 	%r138, %r5, 3;
	mul.lo.s32 	%r21, %r109, %r138;
	mad.lo.s32 	%r139, %r106, 3, %r126;
	sub.s32 	%r22, %r139, %r112;
	add.s32 	%r140, %r5, 2;
	mul.lo.s32 	%r23, %r109, %r140;
	shl.b32 	%r141, %r106, 1;
	add.s32 	%r142, %r126, %r141;
	sub.s32 	%r24, %r142, %r112;
	mad.lo.s32 	%r25, %r109, %r5, %r109;
	add.s32 	%r143, %r106, %r126;
	sub.s32 	%r26, %r143, %r112;
	mul.lo.s32 	%r144, %r109, %r108;
	mul.lo.s32 	%r27, %r144, %r3;
	sub.s32 	%r28, %r126, %r112;
	mov.f32 	%f82, 0f00000000;
	mov.b32 	%r206, 0;
$L__BB0_4:
	add.s32 	%r30, %r28, %r206;
	setp.lt.s32 	%p10, %r30, 0;
	setp.ge.s32 	%p11, %r30, %r106;
	or.pred  	%p1, %p10, %p11;
	add.s32 	%r146, %r11, %r206;
	mul.lo.s32 	%r31, %r110, %r146;
	add.s32 	%r147, %r13, %r206;
	mad.lo.s32 	%r32, %r107, %r147, %r4;
	add.s32 	%r148, %r15, %r206;
	mul.lo.s32 	%r33, %r110, %r148;
	add.s32 	%r149, %r16, %r206;
	mad.lo.s32 	%r34, %r107, %r149, %r4;
	add.s32 	%r150, %r17, %r206;
	mul.lo.s32 	%r35, %r110, %r150;
	add.s32 	%r151, %r18, %r206;
	mad.lo.s32 	%r36, %r107, %r151, %r4;
	add.s32 	%r152, %r19, %r206;
	mul.lo.s32 	%r37, %r110, %r152;
	add.s32 	%r153, %r20, %r206;
	mad.lo.s32 	%r38, %r107, %r153, %r4;
	add.s32 	%r154, %r21, %r206;
	mul.lo.s32 	%r39, %r110, %r154;
	add.s32 	%r155, %r22, %r206;
	mad.lo.s32 	%r40, %r107, %r155, %r4;
	add.s32 	%r156, %r23, %r206;
	mul.lo.s32 	%r41, %r110, %r156;
	add.s32 	%r157, %r24, %r206;
	mad.lo.s32 	%r42, %r107, %r157, %r4;
	add.s32 	%r158, %r25, %r206;
	mul.lo.s32 	%r43, %r110, %r158;
	add.s32 	%r159, %r26, %r206;
	mad.lo.s32 	%r44, %r107, %r159, %r4;
	add.s32 	%r160, %r27, %r206;
	mul.lo.s32 	%r45, %r110, %r160;
	mad.lo.s32 	%r46, %r107, %r30, %r4;
	mov.b32 	%r207, 0;
$L__BB0_5:
	setp.lt.u32 	%p12, %r108, 8;
	add.s32 	%r48, %r4, %r207;
	setp.lt.s32 	%p13, %r48, 0;
	setp.ge.s32 	%p14, %r48, %r107;
	or.pred  	%p15, %p13, %p14;
	or.pred  	%p2, %p1, %p15;
	mov.b32 	%r226, 0;
	@%p12 bra 	$L__BB0_24;
	add.s32 	%r223, %r31, %r207;
	add.s32 	%r222, %r32, %r207;
	add.s32 	%r221, %r33, %r207;
	add.s32 	%r220, %r34, %r207;
	add.s32 	%r219, %r35, %r207;
	add.s32 	%r218, %r36, %r207;
	add.s32 	%r217, %r37, %r207;
	add.s32 	%r216, %r38, %r207;
	add.s32 	%r215, %r39, %r207;
	add.s32 	%r214, %r40, %r207;
	add.s32 	%r213, %r41, %r207;
	add.s32 	%r212, %r42, %r207;
	add.s32 	%r211, %r43, %r207;
	add.s32 	%r210, %r44, %r207;
	add.s32 	%r209, %r45, %r207;
	add.s32 	%r208, %r46, %r207;
	mov.u32 	%r224, %r10;
$L__BB0_7:
	.pragma "nounroll";
	@%p2 bra 	$L__BB0_9;
	mul.wide.s32 	%rd6, %r208, 4;
	add.s64 	%rd7, %rd2, %rd6;
	ld.global.f32 	%f46, [%rd7];
	mul.wide.s32 	%rd8, %r209, 4;
	add.s64 	%rd9, %rd1, %rd8;
	ld.global.f32 	%f47, [%rd9];
	fma.rn.f32 	%f82, %f46, %f47, %f82;
$L__BB0_9:
	@%p2 bra 	$L__BB0_11;
	mul.wide.s32 	%rd10, %r210, 4;
	add.s64 	%rd11, %rd2, %rd10;
	ld.global.f32 	%f48, [%rd11];
	mul.wide.s32 	%rd12, %r211, 4;
	add.s64 	%rd13, %rd1, %rd12;
	ld.global.f32 	%f49, [%rd13];
	fma.rn.f32 	%f82, %f48, %f49, %f82;
$L__BB0_11:
	@%p2 bra 	$L__BB0_13;
	mul.wide.s32 	%rd14, %r212, 4;
	add.s64 	%rd15, %rd2, %rd14;
	ld.global.f32 	%f50, [%rd15];
	mul.wide.s32 	%rd16, %r213, 4;
	add.s64 	%rd17, %rd1, %rd16;
	ld.global.f32 	%f51, [%rd17];
	fma.rn.f32 	%f82, %f50, %f51, %f82;
$L__BB0_13:
	@%p2 bra 	$L__BB0_15;
	mul.wide.s32 	%rd18, %r214, 4;
	add.s64 	%rd19, %rd2, %rd18;
	ld.global.f32 	%f52, [%rd19];
	mul.wide.s32 	%rd20, %r215, 4;
	add.s64 	%rd21, %rd1, %rd20;
	ld.global.f32 	%f53, [%rd21];
	fma.rn.f32 	%f82, %f52, %f53, %f82;
$L__BB0_15:
	@%p2 bra 	$L__BB0_17;
	mul.wide.s32 	%rd22, %r216, 4;
	add.s64 	%rd23, %rd2, %rd22;
	ld.global.f32 	%f54, [%rd23];
	mul.wide.s32 	%rd24, %r217, 4;
	add.s64 	%rd25, %rd1, %rd24;
	ld.global.f32 	%f55, [%rd25];
	fma.rn.f32 	%f82, %f54, %f55, %f82;
$L__BB0_17:
	@%p2 bra 	$L__BB0_19;
	mul.wide.s32 	%rd26, %r218, 4;
	add.s64 	%rd27, %rd2, %rd26;
	ld.global.f32 	%f56, [%rd27];
	mul.wide.s32 	%rd28, %r219, 4;
	add.s64 	%rd29, %rd1, %rd28;
	ld.global.f32 	%f57, [%rd29];
	fma.rn.f32 	%f82, %f56, %f57, %f82;
$L__BB0_19:
	@%p2 bra 	$L__BB0_21;
	mul.wide.s32 	%rd30, %r220, 4;
	add.s64 	%rd31, %rd2, %rd30;
	ld.global.f32 	%f58, [%rd31];
	mul.wide.s32 	%rd32, %r221, 4;
	add.s64 	%rd33, %rd1, %rd32;
	ld.global.f32 	%f59, [%rd33];
	fma.rn.f32 	%f82, %f58, %f59, %f82;
$L__BB0_21:
	@%p2 bra 	$L__BB0_23;
	mul.wide.s32 	%rd34, %r222, 4;
	add.s64 	%rd35, %rd2, %rd34;
	ld.global.f32 	%f60, [%rd35];
	mul.wide.s32 	%rd36, %r223, 4;
	add.s64 	%rd37, %rd1, %rd36;
	ld.global.f32 	%f61, [%rd37];
	fma.rn.f32 	%f82, %f60, %f61, %f82;
$L__BB0_23:
	add.s32 	%r224, %r224, 8;
	add.s32 	%r223, %r223, %r12;
	add.s32 	%r222, %r222, %r14;
	add.s32 	%r221, %r221, %r12;
	add.s32 	%r220, %r220, %r14;
	add.s32 	%r219, %r219, %r12;
	add.s32 	%r218, %r218, %r14;
	add.s32 	%r217, %r217, %r12;
	add.s32 	%r216, %r216, %r14;
	add.s32 	%r215, %r215, %r12;
	add.s32 	%r214, %r214, %r14;
	add.s32 	%r213, %r213, %r12;
	add.s32 	%r212, %r212, %r14;
	add.s32 	%r211, %r211, %r12;
	add.s32 	%r210, %r210, %r14;
	add.s32 	%r209, %r209, %r12;
	add.s32 	%r208, %r208, %r14;
	setp.ne.s32 	%p16, %r224, 0;
	mov.u32 	%r226, %r8;
	@%p16 bra 	$L__BB0_7;
$L__BB0_24:
	setp.eq.s32 	%p17, %r6, 0;
	@%p17 bra 	$L__BB0_44;
	add.s32 	%r162, %r6, -1;
	setp.lt.u32 	%p18, %r162, 3;
	@%p18 bra 	$L__BB0_35;
	@%p2 bra 	$L__BB0_28;
	mad.lo.s32 	%r163, %r226, %r106, %r30;
	mad.lo.s32 	%r164, %r163, %r107, %r48;
	mul.wide.s32 	%rd38, %r164, 4;
	add.s64 	%rd39, %rd2, %rd38;
	ld.global.f32 	%f63, [%rd39];
	add.s32 	%r165, %r226, %r5;
	mad.lo.s32 	%r166, %r165, %r109, %r206;
	mad.lo.s32 	%r167, %r166, %r110, %r207;
	mul.wide.s32 	%rd40, %r167, 4;
	add.s64 	%rd41, %rd1, %rd40;
	ld.global.f32 	%f64, [%rd41];
	fma.rn.f32 	%f82, %f63, %f64, %f82;
$L__BB0_28:
	@%p2 bra 	$L__BB0_30;
	add.s32 	%r168, %r226, %r5;
	mad.lo.s32 	%r169, %r106, %r226, %r106;
	add.s32 	%r170, %r169, %r30;
	mad.lo.s32 	%r171, %r170, %r107, %r48;
	mul.wide.s32 	%rd42, %r171, 4;
	add.s64 	%rd43, %rd2, %rd42;
	ld.global.f32 	%f65, [%rd43];
	mad.lo.s32 	%r172, %r109, %r168, %r109;
	add.s32 	%r173, %r172, %r206;
	mad.lo.s32 	%r174, %r173, %r110, %r207;
	mul.wide.s32 	%rd44, %r174, 4;
	add.s64 	%rd45, %rd1, %rd44;
	ld.global.f32 	%f66, [%rd45];
	fma.rn.f32 	%f82, %f65, %f66, %f82;
$L__BB0_30:
	@%p2 bra 	$L__BB0_32;
	add.s32 	%r175, %r226, 2;
	mad.lo.s32 	%r176, %r175, %r106, %r30;
	mad.lo.s32 	%r177, %r176, %r107, %r48;
	mul.wide.s32 	%rd46, %r177, 4;
	add.s64 	%rd47, %rd2, %rd46;
	ld.global.f32 	%f67, [%rd47];
	add.s32 	%r178, %r175, %r5;
	mad.lo.s32 	%r179, %r178, %r109, %r206;
	mad.lo.s32 	%r180, %r179, %r110, %r207;
	mul.wide.s32 	%rd48, %r180, 4;
	add.s64 	%rd49, %rd1, %rd48;
	ld.global.f32 	%f68, [%rd49];
	fma.rn.f32 	%f82, %f67, %f68, %f82;
$L__BB0_32:
	@%p2 bra 	$L__BB0_34;
	add.s32 	%r181, %r226, 3;
	mad.lo.s32 	%r182, %r181, %r106, %r30;
	mad.lo.s32 	%r183, %r182, %r107, %r48;
	mul.wide.s32 	%rd50, %r183, 4;
	add.s64 	%rd51, %rd2, %rd50;
	ld.global.f32 	%f69, [%rd51];
	add.s32 	%r184, %r181, %r5;
	mad.lo.s32 	%r185, %r184, %r109, %r206;
	mad.lo.s32 	%r186, %r185, %r110, %r207;
	mul.wide.s32 	%rd52, %r186, 4;
	add.s64 	%rd53, %rd1, %rd52;
	ld.global.f32 	%f70, [%rd53];
	fma.rn.f32 	%f82, %f69, %f70, %f82;
$L__BB0_34:
	add.s32 	%r226, %r226, 4;
$L__BB0_35:
	setp.eq.s32 	%p19, %r7, 0;
	@%p19 bra 	$L__BB0_44;
	setp.eq.s32 	%p20, %r7, 1;
	mov.f32 	%f101, %f82;
	@%p20 bra 	$L__BB0_42;
	@%p2 bra 	$L__BB0_39;
	mad.lo.s32 	%r187, %r226, %r106, %r30;
	mad.lo.s32 	%r188, %r187, %r107, %r48;
	mul.wide.s32 	%rd54, %r188, 4;
	add.s64 	%rd55, %rd2, %rd54;
	ld.global.f32 	%f72, [%rd55];
	add.s32 	%r189, %r226, %r5;
	mad.lo.s32 	%r190, %r189, %r109, %r206;
	mad.lo.s32 	%r191, %r190, %r110, %r207;
	mul.wide.s32 	%rd56, %r191, 4;
	add.s64 	%rd57, %rd1, %rd56;
	ld.global.f32 	%f73, [%rd57];
	fma.rn.f32 	%f82, %f72, %f73, %f82;
$L__BB0_39:
	@%p2 bra 	$L__BB0_41;
	add.s32 	%r192, %r226, %r5;
	mad.lo.s32 	%r193, %r106, %r226, %r106;
	add.s32 	%r194, %r193, %r30;
	mad.lo.s32 	%r195, %r194, %r107, %r48;
	mul.wide.s32 	%rd58, %r195, 4;
	add.s64 	%rd59, %rd2, %rd58;
	ld.global.f32 	%f74, [%rd59];
	mad.lo.s32 	%r196, %r109, %r192, %r109;
	add.s32 	%r197, %r196, %r206;
	mad.lo.s32 	%r198, %r197, %r110, %r207;
	mul.wide.s32 	%rd60, %r198, 4;
	add.s64 	%rd61, %rd1, %rd60;
	ld.global.f32 	%f75, [%rd61];
	fma.rn.f32 	%f82, %f74, %f75, %f82;
$L__BB0_41:
	add.s32 	%r226, %r226, 2;
	mov.f32 	%f101, %f82;
$L__BB0_42:
	setp.eq.s32 	%p21, %r9, 0;
	or.pred  	%p22, %p21, %p2;
	selp.f32 	%f82, %f82, %f101, %p21;
	@%p22 bra 	$L__BB0_44;
	mad.lo.s32 	%r199, %r226, %r106, %r30;
	mad.lo.s32 	%r200, %r199, %r107, %r48;
	mul.wide.s32 	%rd62, %r200, 4;
	add.s64 	%rd63, %rd2, %rd62;
	ld.global.f32 	%f76, [%rd63];
	add.s32 	%r201, %r226, %r5;
	mad.lo.s32 	%r202, %r201, %r109, %r206;
	mad.lo.s32 	%r203, %r202, %r110, %r207;
	mul.wide.s32 	%rd64, %r203, 4;
	add.s64 	%rd65, %rd1, %rd64;
	ld.global.f32 	%f77, [%rd65];
	fma.rn.f32 	%f82, %f76, %f77, %f101;
$L__BB0_44:
	add.s32 	%r207, %r207, 1;
	setp.ne.s32 	%p23, %r207, %r110;
	@%p23 bra 	$L__BB0_5;
	add.s32 	%r206, %r206, 1;
	setp.ne.s32 	%p24, %r206, %r109;
	@%p24 bra 	$L__BB0_4;
$L__BB0_46:
	ld.param.u64 	%rd69, [_Z11conv2dBasicPfS_S_iiiiiiii_param_2];
	mad.lo.s32 	%r204, %r106, %r3, %r1;
	mad.lo.s32 	%r205, %r204, %r107, %r2;
	cvta.to.global.u64 	%rd66, %rd69;
	mul.wide.s32 	%rd67, %r205, 4;
	add.s64 	%rd68, %rd66, %rd67;
	st.global.f32 	[%rd68], %f82;
$L__BB0_47:
	ret;

}
	// .globl	_Z12conv2dSharedPfS_S_iiiiiiii
.visible .entry _Z12conv2dSharedPfS_S_iiiiiiii(
	.param .u64 .ptr .align 1 _Z12conv2dSharedPfS_S_iiiiiiii_param_0,
	.param .u64 .ptr .align 1 _Z12conv2dSharedPfS_S_iiiiiiii_param_1,
	.param .u64 .ptr .align 1 _Z12conv2dSharedPfS_S_iiiiiiii_param_2,
	.param .u32 _Z12conv2dSharedPfS_S_iiiiiiii_param_3,
	.param .u32 _Z12conv2dSharedPfS_S_iiiiiiii_param_4,
	.param .u32 _Z12conv2dSharedPfS_S_iiiiiiii_param_5,
	.param .u32 _Z12conv2dSharedPfS_S_iiiiiiii_param_6,
	.param .u32 _Z12conv2dSharedPfS_S_iiiiiiii_param_7,
	.param .u32 _Z12conv2dSharedPfS_S_iiiiiiii_param_8,
	.param .u32 _Z12conv2dSharedPfS_S_iiiiiiii_param_9,
	.param .u32 _Z12conv2dSharedPfS_S_iiiiiiii_param_10
)
{
	.reg .pred 	%p<30>;
	.reg .b32 	%r<107>;
	.reg .b32 	%f<75>;
	.reg .b64 	%rd<16>;
	// demoted variable
	.shared .align 4 .b8 _ZZ12conv2dSharedPfS_S_iiiiiiiiE7s_input[1296];
	// demoted variable
	.shared .align 4 .b8 _ZZ12conv2dSharedPfS_S_iiiiiiiiE8s_kernel[36];
	ld.param.u32 	%r37, [_Z12conv2dSharedPfS_S_iiiiiiii_param_3];
	ld.param.u32 	%r38, [_Z12conv2dSharedPfS_S_iiiiiiii_param_4];
	ld.param.u32 	%r39, [_Z12conv2dSharedPfS_S_iiiiiiii_param_5];
	ld.param.u32 	%r40, [_Z12conv2dSharedPfS_S_iiiiiiii_param_6];
	ld.param.u32 	%r41, [_Z12conv2dSharedPfS_S_iiiiiiii_param_7];
	mov.u32 	%r1, %tid.x;
	mov.u32 	%r2, %tid.y;
	mov.u32 	%r44, %ctaid.x;
	mov.u32 	%r45, %ctaid.y;
	shl.b32 	%r46, %r45, 4;
	add.s32 	%r3, %r46, %r2;
	shl.b32 	%r47, %r44, 4;
	add.s32 	%r4, %r47, %r1;
	setp.lt.s32 	%p5, %r39, 1;
	@%p5 bra 	$L__BB1_25;
	ld.param.u32 	%r98, [_Z12conv2dSharedPfS_S_iiiiiiii_param_10];
	ld.param.u32 	%r97, [_Z12conv2dSharedPfS_S_iiiiiiii_param_9];
	mul.lo.s32 	%r49, %r97, %r3;
	sub.s32 	%r5, %r49, %r98;
	mul.lo.s32 	%r51, %r97, %r4;
	sub.s32 	%r6, %r51, %r98;
	setp.gt.s32 	%p6, %r5, -1;
	setp.lt.s32 	%p7, %r5, %r37;
	and.pred  	%p8, %p6, %p7;
	setp.gt.s32 	%p9, %r6, -1;
	setp.lt.s32 	%p10, %r6, %r38;
	and.pred  	%p11, %p9, %p10;
	and.pred  	%p1, %p8, %p11;
	mul.lo.s32 	%r52, %r2, 72;
	mov.u32 	%r53, _ZZ12conv2dSharedPfS_S_iiiiiiiiE7s_input;
	add.s32 	%r7, %r53, %r52;
	shl.b32 	%r54, %r1, 2;
	add.s32 	%r55, %r7, %r54;
	add.s32 	%r8, %r55, 72;
	setp.lt.s32 	%p13, %r2, %r40;
	setp.lt.s32 	%p14, %r1, %r41;
	and.pred  	%p2, %p13, %p14;
	mul.lo.s32 	%r9, %r41, %r40;
	mad.lo.s32 	%r10, %r41, %r2, %r1;
	setp.lt.s32 	%p15, %r3, %r37;
	setp.lt.s32 	%p16, %r4, %r38;
	and.pred  	%p3, %p15, %p16;
	and.b32  	%r11, %r41, 7;
	and.b32  	%r12, %r41, 3;
	min.s32 	%r56, %r40, %r41;
	setp.lt.s32 	%p4, %r56, 1;
	and.b32  	%r13, %r41, 2147483640;
	and.b32  	%r14, %r41, 1;
	neg.s32 	%r15, %r13;
	add.s32 	%r57, %r52, %r54;
	add.s32 	%r58, %r57, %r53;
	add.s32 	%r16, %r58, 16;
	shl.b32 	%r17, %r41, 2;
	mov.b32 	%r99, 0;
	not.pred 	%p18, %p1;
	not.pred 	%p19, %p2;
	not.pred 	%p20, %p3;
$L__BB1_2:
	mov.u32 	%r59, %tid.y;
	or.b32  	%r60, %r59, %r1;
	and.b32  	%r61, %r60, 1008;
	setp.ne.s32 	%p17, %r61, 0;
	@%p17 bra 	$L__BB1_6;
	@%p18 bra 	$L__BB1_5;
	ld.param.u64 	%rd13, [_Z12conv2dSharedPfS_S_iiiiiiii_param_0];
	mad.lo.s32 	%r63, %r99, %r37, %r5;
	mad.lo.s32 	%r64, %r63, %r38, %r6;
	cvta.to.global.u64 	%rd4, %rd13;
	mul.wide.s32 	%rd5, %r64, 4;
	add.s64 	%rd6, %rd4, %rd5;
	ld.global.f32 	%f15, [%rd6];
	st.shared.f32 	[%r8+4], %f15;
	bra.uni 	$L__BB1_6;
$L__BB1_5:
	mov.b32 	%r62, 0;
	st.shared.u32 	[%r8+4], %r62;
$L__BB1_6:
	@%p19 bra 	$L__BB1_8;
	ld.param.u64 	%rd14, [_Z12conv2dSharedPfS_S_iiiiiiii_param_1];
	mad.lo.s32 	%r65, %r9, %r99, %r10;
	cvta.to.global.u64 	%rd7, %rd14;
	mul.wide.s32 	%rd8, %r65, 4;
	add.s64 	%rd9, %rd7, %rd8;
	ld.global.f32 	%f16, [%rd9];
	shl.b32 	%r66, %r10, 2;
	mov.u32 	%r67, _ZZ12conv2dSharedPfS_S_iiiiiiiiE8s_kernel;
	add.s32 	%r68, %r67, %r66;
	st.shared.f32 	[%r68], %f16;
$L__BB1_8:
	bar.sync 	0;
	@%p20 bra 	$L__BB1_24;
	mov.f32 	%f73, 0f00000000;
	@%p4 bra 	$L__BB1_23;
	mov.f32 	%f73, 0f00000000;
	mov.b32 	%r100, 0;
$L__BB1_11:
	setp.lt.u32 	%p21, %r41, 8;
	mul.lo.s32 	%r20, %r100, %r41;
	mov.b32 	%r105, 0;
	@%p21 bra 	$L__BB1_14;
	mad.lo.s32 	%r102, %r100, 72, %r16;
	mov.u32 	%r71, _ZZ12conv2dSharedPfS_S_iiiiiiiiE8s_kernel;
	mad.lo.s32 	%r72, %r17, %r100, %r71;
	add.s32 	%r101, %r72, 16;
	mov.u32 	%r103, %r15;
$L__BB1_13:
	.pragma "nounroll";
	ld.shared.f32 	%f20, [%r102+-16];
	ld.shared.f32 	%f21, [%r101+-16];
	fma.rn.f32 	%f22, %f20, %f21, %f73;
	ld.shared.f32 	%f23, [%r102+-12];
	ld.shared.f32 	%f24, [%r101+-12];
	fma.rn.f32 	%f25, %f23, %f24, %f22;
	ld.shared.f32 	%f26, [%r102+-8];
	ld.shared.f32 	%f27, [%r101+-8];
	fma.rn.f32 	%f28, %f26, %f27, %f25;
	ld.shared.f32 	%f29, [%r102+-4];
	ld.shared.f32 	%f30, [%r101+-4];
	fma.rn.f32 	%f31, %f29, %f30, %f28;
	ld.shared.f32 	%f32, [%r102];
	ld.shared.f32 	%f33, [%r101];
	fma.rn.f32 	%f34, %f32, %f33, %f31;
	ld.shared.f32 	%f35, [%r102+4];
	ld.shared.f32 	%f36, [%r101+4];
	fma.rn.f32 	%f37, %f35, %f36, %f34;
	ld.shared.f32 	%f38, [%r102+8];
	ld.shared.f32 	%f39, [%r101+8];
	fma.rn.f32 	%f40, %f38, %f39, %f37;
	ld.shared.f32 	%f41, [%r102+12];
	ld.shared.f32 	%f42, [%r101+12];
	fma.rn.f32 	%f73, %f41, %f42, %f40;
	add.s32 	%r103, %r103, 8;
	add.s32 	%r102, %r102, 32;
	add.s32 	%r101, %r101, 32;
	setp.ne.s32 	%p22, %r103, 0;
	mov.u32 	%r105, %r13;
	@%p22 bra 	$L__BB1_13;
$L__BB1_14:
	setp.eq.s32 	%p23, %r11, 0;
	@%p23 bra 	$L__BB1_22;
	mad.lo.s32 	%r30, %r100, 72, %r7;
	add.s32 	%r73, %r11, -1;
	setp.lt.u32 	%p24, %r73, 3;
	@%p24 bra 	$L__BB1_17;
	add.s32 	%r74, %r105, %r1;
	shl.b32 	%r75, %r74, 2;
	add.s32 	%r76, %r30, %r75;
	ld.shared.f32 	%f44, [%r76];
	add.s32 	%r77, %r105, %r20;
	shl.b32 	%r78, %r77, 2;
	mov.u32 	%r79, _ZZ12conv2dSharedPfS_S_iiiiiiiiE8s_kernel;
	add.s32 	%r80, %r79, %r78;
	ld.shared.f32 	%f45, [%r80];
	fma.rn.f32 	%f46, %f44, %f45, %f73;
	ld.shared.f32 	%f47, [%r76+4];
	ld.shared.f32 	%f48, [%r80+4];
	fma.rn.f32 	%f49, %f47, %f48, %f46;
	ld.shared.f32 	%f50, [%r76+8];
	ld.shared.f32 	%f51, [%r80+8];
	fma.rn.f32 	%f52, %f50, %f51, %f49;
	ld.shared.f32 	%f53, [%r76+12];
	ld.shared.f32 	%f54, [%r80+12];
	fma.rn.f32 	%f73, %f53, %f54, %f52;
	add.s32 	%r105, %r105, 4;
$L__BB1_17:
	setp.eq.s32 	%p25, %r12, 0;
	@%p25 bra 	$L__BB1_22;
	setp.eq.s32 	%p26, %r12, 1;
	@%p26 bra 	$L__BB1_20;
	add.s32 	%r81, %r105, %r1;
	shl.b32 	%r82, %r81, 2;
	add.s32 	%r83, %r30, %r82;
	ld.shared.f32 	%f56, [%r83];
	add.s32 	%r84, %r105, %r20;
	shl.b32 	%r85, %r84, 2;
	mov.u32 	%r86, _ZZ12conv2dSharedPfS_S_iiiiiiiiE8s_kernel;
	add.s32 	%r87, %r86, %r85;
	ld.shared.f32 	%f57, [%r87];
	fma.rn.f32 	%f58, %f56, %f57, %f73;
	ld.shared.f32 	%f59, [%r83+4];
	ld.shared.f32 	%f60, [%r87+4];
	fma.rn.f32 	%f73, %f59, %f60, %f58;
	add.s32 	%r105, %r105, 2;
$L__BB1_20:
	setp.eq.s32 	%p27, %r14, 0;
	@%p27 bra 	$L__BB1_22;
	add.s32 	%r88, %r105, %r1;
	shl.b32 	%r89, %r88, 2;
	add.s32 	%r90, %r30, %r89;
	ld.shared.f32 	%f61, [%r90];
	add.s32 	%r91, %r105, %r20;
	shl.b32 	%r92, %r91, 2;
	mov.u32 	%r93, _ZZ12conv2dSharedPfS_S_iiiiiiiiE8s_kernel;
	add.s32 	%r94, %r93, %r92;
	ld.shared.f32 	%f62, [%r94];
	fma.rn.f32 	%f73, %f61, %f62, %f73;
$L__BB1_22:
	add.s32 	%r100, %r100, 1;
	setp.ne.s32 	%p28, %r100, %r40;
	@%p28 bra 	$L__BB1_11;
$L__BB1_23:
	ld.param.u64 	%rd15, [_Z12conv2dSharedPfS_S_iiiiiiii_param_2];
	mad.lo.s32 	%r95, %r99, %r37, %r3;
	mad.lo.s32 	%r96, %r95, %r38, %r4;
	cvta.to.global.u64 	%rd10, %rd15;
	mul.wide.s32 	%rd11, %r96, 4;
	add.s64 	%rd12, %rd10, %rd11;
	ld.global.f32 	%f63, [%rd12];
	add.f32 	%f64, %f73, %f63;
	st.global.f32 	[%rd12], %f64;
$L__BB1_24:
	bar.sync 	0;
	add.s32 	%r99, %r99, 1;
	setp.ne.s32 	%p29, %r99, %r39;
	@%p29 bra 	$L__BB1_2;
$L__BB1_25:
	ret;

}
	// .globl	_Z16conv2dHorizontalPfS_S_iiii
.visible .entry _Z16conv2dHorizontalPfS_S_iiii(
	.param .u64 .ptr .align 1 _Z16conv2dHorizontalPfS_S_iiii_param_0,
	.param .u64 .ptr .align 1 _Z16conv2dHorizontalPfS_S_iiii_param_1,
	.param .u64 .ptr .align 1 _Z16conv2dHorizontalPfS_S_iiii_param_2,
	.param .u32 _Z16conv2dHorizontalPfS_S_iiii_param_3,
	.param .u32 _Z16conv2dHorizontalPfS_S_iiii_param_4,
	.param .u32 _Z16conv2dHorizontalPfS_S_iiii_param_5,
	.param .u32 _Z16conv2dHorizontalPfS_S_iiii_param_6
)
{
	.reg .pred 	%p<68>;
	.reg .b32 	%r<110>;
	.reg .b32 	%f<95>;
	.reg .b64 	%rd<55>;

	ld.param.u64 	%rd10, [_Z16conv2dHorizontalPfS_S_iiii_param_0];
	ld.param.u64 	%rd11, [_Z16conv2dHorizontalPfS_S_iiii_param_1];
	ld.param.u64 	%rd12, [_Z16conv2dHorizontalPfS_S_iiii_param_2];
	ld.param.u32 	%r33, [_Z16conv2dHorizontalPfS_S_iiii_param_3];
	ld.param.u32 	%r34, [_Z16conv2dHorizontalPfS_S_iiii_param_4];
	ld.param.u32 	%r35, [_Z16conv2dHorizontalPfS_S_iiii_param_5];
	ld.param.u32 	%r36, [_Z16conv2dHorizontalPfS_S_iiii_param_6];
	cvta.to.global.u64 	%rd1, %rd11;
	cvta.to.global.u64 	%rd2, %rd10;
	cvta.to.global.u64 	%rd3, %rd12;
	mov.u32 	%r37, %ctaid.y;
	mov.u32 	%r38, %ntid.y;
	mov.u32 	%r39, %tid.y;
	mad.lo.s32 	%r1, %r37, %r38, %r39;
	mov.u32 	%r40, %ctaid.x;
	mov.u32 	%r41, %ntid.x;
	mov.u32 	%r42, %tid.x;
	mad.lo.s32 	%r2, %r40, %r41, %r42;
	setp.ge.s32 	%p1, %r1, %r33;
	setp.ge.s32 	%p2, %r2, %r34;
	or.pred  	%p3, %p1, %p2;
	setp.lt.s32 	%p4, %r35, 1;
	or.pred  	%p5, %p3, %p4;
	@%p5 bra 	$L__BB2_55;
	setp.lt.s32 	%p6, %r36, 1;
	shr.u32 	%r43, %r36, 1;
	sub.s32 	%r3, %r2, %r43;
	@%p6 bra 	$L__BB2_44;
	and.b32  	%r4, %r36, 7;
	add.s32 	%r5, %r4, -1;
	and.b32  	%r6, %r36, 3;
	and.b32  	%r7, %r36, 2147483640;
	and.b32  	%r8, %r36, 1;
	mov.b32 	%r101, 0;
$L__BB2_3:
	setp.lt.u32 	%p15, %r36, 8;
	mad.lo.s32 	%r83, %r101, %r33, %r1;
	mul.lo.s32 	%r10, %r83, %r34;
	mov.f32 	%f74, 0f00000000;
	mov.b32 	%r104, 0;
	@%p15 bra 	$L__BB2_22;
	mov.f32 	%f74, 0f00000000;
	mov.b32 	%r102, 0;
$L__BB2_5:
	.pragma "nounroll";
	add.s32 	%r12, %r3, %r102;
	setp.lt.s32 	%p16, %r12, 0;
	setp.ge.s32 	%p17, %r12, %r34;
	add.s32 	%r85, %r12, %r10;
	mul.wide.s32 	%rd43, %r85, 4;
	add.s64 	%rd4, %rd2, %rd43;
	mul.wide.u32 	%rd44, %r102, 4;
	add.s64 	%rd5, %rd1, %rd44;
	or.pred  	%p18, %p16, %p17;
	@%p18 bra 	$L__BB2_7;
	ld.global.f32 	%f41, [%rd4];
	ld.global.f32 	%f42, [%rd5];
	fma.rn.f32 	%f74, %f41, %f42, %f74;
$L__BB2_7:
	add.s32 	%r86, %r12, 1;
	setp.lt.s32 	%p19, %r86, 0;
	setp.ge.s32 	%p20, %r86, %r34;
	or.pred  	%p21, %p19, %p20;
	@%p21 bra 	$L__BB2_9;
	ld.global.f32 	%f43, [%rd4+4];
	ld.global.f32 	%f44, [%rd5+4];
	fma.rn.f32 	%f74, %f43, %f44, %f74;
$L__BB2_9:
	add.s32 	%r87, %r12, 2;
	setp.lt.s32 	%p22, %r87, 0;
	setp.ge.s32 	%p23, %r87, %r34;
	or.pred  	%p24, %p22, %p23;
	@%p24 bra 	$L__BB2_11;
	ld.global.f32 	%f45, [%rd4+8];
	ld.global.f32 	%f46, [%rd5+8];
	fma.rn.f32 	%f74, %f45, %f46, %f74;
$L__BB2_11:
	add.s32 	%r88, %r12, 3;
	setp.lt.s32 	%p25, %r88, 0;
	setp.ge.s32 	%p26, %r88, %r34;
	or.pred  	%p27, %p25, %p26;
	@%p27 bra 	$L__BB2_13;
	ld.global.f32 	%f47, [%rd4+12];
	ld.global.f32 	%f48, [%rd5+12];
	fma.rn.f32 	%f74, %f47, %f48, %f74;
$L__BB2_13:
	add.s32 	%r89, %r12, 4;
	setp.lt.s32 	%p28, %r89, 0;
	setp.ge.s32 	%p29, %r89, %r34;
	or.pred  	%p30, %p28, %p29;
	@%p30 bra 	$L__BB2_15;
	ld.global.f32 	%f49, [%rd4+16];
	ld.global.f32 	%f50, [%rd5+16];
	fma.rn.f32 	%f74, %f49, %f50, %f74;
$L__BB2_15:
	add.s32 	%r90, %r12, 5;
	setp.lt.s32 	%p31, %r90, 0;
	setp.ge.s32 	%p32, %r90, %r34;
	or.pred  	%p33, %p31, %p32;
	@%p33 bra 	$L__BB2_17;
	ld.global.f32 	%f51, [%rd4+20];
	ld.global.f32 	%f52, [%rd5+20];
	fma.rn.f32 	%f74, %f51, %f52, %f74;
$L__BB2_17:
	add.s32 	%r91, %r12, 6;
	setp.lt.s32 	%p34, %r91, 0;
	setp.ge.s32 	%p35, %r91, %r34;
	or.pred  	%p36, %p34, %p35;
	@%p36 bra 	$L__BB2_19;
	ld.global.f32 	%f53, [%rd4+24];
	ld.global.f32 	%f54, [%rd5+24];
	fma.rn.f32 	%f74, %f53, %f54, %f74;
$L__BB2_19:
	add.s32 	%r92, %r12, 7;
	setp.lt.s32 	%p37, %r92, 0;
	setp.ge.s32 	%p38, %r92, %r34;
	or.pred  	%p39, %p37, %p38;
	@%p39 bra 	$L__BB2_21;
	ld.global.f32 	%f55, [%rd4+28];
	ld.global.f32 	%f56, [%rd5+28];
	fma.rn.f32 	%f74, %f55, %f56, %f74;
$L__BB2_21:
	add.s32 	%r102, %r102, 8;
	setp.ne.s32 	%p40, %r102, %r7;
	mov.u32 	%r104, %r7;
	@%p40 bra 	$L__BB2_5;
$L__BB2_22:
	setp.eq.s32 	%p41, %r4, 0;
	@%p41 bra 	$L__BB2_43;
	setp.lt.u32 	%p42, %r5, 3;
	@%p42 bra 	$L__BB2_33;
	add.s32 	%r15, %r3, %r104;
	setp.lt.s32 	%p43, %r15, 0;
	setp.ge.s32 	%p44, %r15, %r34;
	add.s32 	%r93, %r15, %r10;
	mul.wide.s32 	%rd45, %r93, 4;
	add.s64 	%rd6, %rd2, %rd45;
	mul.wide.u32 	%rd46, %r104, 4;
	add.s64 	%rd7, %rd1, %rd46;
	or.pred  	%p45, %p43, %p44;
	@%p45 bra 	$L__BB2_26;
	ld.global.f32 	%f58, [%rd6];
	ld.global.f32 	%f59, [%rd7];
	fma.rn.f32 	%f74, %f58, %f59, %f74;
$L__BB2_26:
	add.s32 	%r94, %r15, 1;
	setp.lt.s32 	%p46, %r94, 0;
	setp.ge.s32 	%p47, %r94, %r34;
	or.pred  	%p48, %p46, %p47;
	@%p48 bra 	$L__BB2_28;
	ld.global.f32 	%f60, [%rd6+4];
	ld.global.f32 	%f61, [%rd7+4];
	fma.rn.f32 	%f74, %f60, %f61, %f74;
$L__BB2_28:
	add.s32 	%r95, %r15, 2;
	setp.lt.s32 	%p49, %r95, 0;
	setp.ge.s32 	%p50, %r95, %r34;
	or.pred  	%p51, %p49, %p50;
	@%p51 bra 	$L__BB2_30;
	ld.global.f32 	%f62, [%rd6+8];
	ld.global.f32 	%f63, [%rd7+8];
	fma.rn.f32 	%f74, %f62, %f63, %f74;
$L__BB2_30:
	add.s32 	%r96, %r15, 3;
	setp.lt.s32 	%p52, %r96, 0;
	setp.ge.s32 	%p53, %r96, %r34;
	or.pred  	%p54, %p52, %p53;
	@%p54 bra 	$L__BB2_32;
	ld.global.f32 	%f64, [%rd6+12];
	ld.global.f32 	%f65, [%rd7+12];
	fma.rn.f32 	%f74, %f64, %f65, %f74;
$L__BB2_32:
	add.s32 	%r104, %r104, 4;
$L__BB2_33:
	setp.eq.s32 	%p55, %r6, 0;
	@%p55 bra 	$L__BB2_43;
	setp.eq.s32 	%p56, %r6, 1;
	@%p56 bra 	$L__BB2_40;
	add.s32 	%r18, %r3, %r104;
	setp.lt.s32 	%p57, %r18, 0;
	setp.ge.s32 	%p58, %r18, %r34;
	add.s32 	%r97, %r18, %r10;
	mul.wide.s32 	%rd47, %r97, 4;
	add.s64 	%rd8, %rd2, %rd47;
	mul.wide.u32 	%rd48, %r104, 4;
	add.s64 	%rd9, %rd1, %rd48;
	or.pred  	%p59, %p57, %p58;
	@%p59 bra 	$L__BB2_37;
	ld.global.f32 	%f67, [%rd8];
	ld.global.f32 	%f68, [%rd9];
	fma.rn.f32 	%f74, %f67, %f68, %f74;
$L__BB2_37:
	add.s32 	%r98, %r18, 1;
	setp.lt.s32 	%p60, %r98, 0;
	setp.ge.s32 	%p61, %r98, %r34;
	or.pred  	%p62, %p60, %p61;
	@%p62 bra 	$L__BB2_39;
	ld.global.f32 	%f69, [%rd8+4];
	ld.global.f32 	%f70, [%rd9+4];
	fma.rn.f32 	%f74, %f69, %f70, %f74;
$L__BB2_39:
	add.s32 	%r104, %r104, 2;
$L__BB2_40:
	setp.eq.s32 	%p63, %r8, 0;
	@%p63 bra 	$L__BB2_43;
	add.s32 	%r21, %r3, %r104;
	setp.lt.s32 	%p64, %r21, 0;
	setp.ge.s32 	%p65, %r21, %r34;
	or.pred  	%p66, %p64, %p65;
	@%p66 bra 	$L__BB2_43;
	add.s32 	%r99, %r21, %r10;
	mul.wide.s32 	%rd49, %r99, 4;
	add.s64 	%rd50, %rd2, %rd49;
	ld.global.f32 	%f71, [%rd50];
	mul.wide.u32 	%rd51, %r104, 4;
	add.s64 	%rd52, %rd1, %rd51;
	ld.global.f32 	%f72, [%rd52];
	fma.rn.f32 	%f74, %f71, %f72, %f74;
$L__BB2_43:
	add.s32 	%r100, %r10, %r2;
	mul.wide.s32 	%rd53, %r100, 4;
	add.s64 	%rd54, %rd3, %rd53;
	st.global.f32 	[%rd54], %f74;
	add.s32 	%r101, %r101, 1;
	setp.eq.s32 	%p67, %r101, %r35;
	@%p67 bra 	$L__BB2_55;
	bra.uni 	$L__BB2_3;
$L__BB2_44:
	and.b32  	%r23, %r35, 7;
	setp.lt.u32 	%p7, %r35, 8;
	mov.b32 	%r108, 0;
	@%p7 bra 	$L__BB2_47;
	and.b32  	%r108, %r35, 2147483640;
	mov.b32 	%r106, 0;
$L__BB2_46:
	.pragma "nounroll";
	mad.lo.s32 	%r46, %r106, %r33, %r1;
	mad.lo.s32 	%r47, %r46, %r34, %r2;
	mul.wide.s32 	%rd13, %r47, 4;
	add.s64 	%rd14, %rd3, %rd13;
	mov.b32 	%r48, 0;
	st.global.u32 	[%rd14], %r48;
	add.s32 	%r49, %r46, %r33;
	mad.lo.s32 	%r50, %r49, %r34, %r2;
	mul.wide.s32 	%rd15, %r50, 4;
	add.s64 	%rd16, %rd3, %rd15;
	st.global.u32 	[%rd16], %r48;
	add.s32 	%r51, %r49, %r33;
	mad.lo.s32 	%r52, %r51, %r34, %r2;
	mul.wide.s32 	%rd17, %r52, 4;
	add.s64 	%rd18, %rd3, %rd17;
	st.global.u32 	[%rd18], %r48;
	add.s32 	%r53, %r51, %r33;
	mad.lo.s32 	%r54, %r53, %r34, %r2;
	mul.wide.s32 	%rd19, %r54, 4;
	add.s64 	%rd20, %rd3, %rd19;
	st.global.u32 	[%rd20], %r48;
	add.s32 	%r55, %r53, %r33;
	mad.lo.s32 	%r56, %r55, %r34, %r2;
	mul.wide.s32 	%rd21, %r56, 4;
	add.s64 	%rd22, %rd3, %rd21;
	st.global.u32 	[%rd22], %r48;
	add.s32 	%r57, %r55, %r33;
	mad.lo.s32 	%r58, %r57, %r34, %r2;
	mul.wide.s32 	%rd23, %r58, 4;
	add.s64 	%rd24, %rd3, %rd23;
	st.global.u32 	[%rd24], %r48;
	add.s32 	%r59, %r57, %r33;
	mad.lo.s32 	%r60, %r59, %r34, %r2;
	mul.wide.s32 	%rd25, %r60, 4;
	add.s64 	%rd26, %rd3, %rd25;
	st.global.u32 	[%rd26], %r48;
	add.s32 	%r61, %r59, %r33;
	mad.lo.s32 	%r62, %r61, %r34, %r2;
	mul.wide.s32 	%rd27, %r62, 4;
	add.s64 	%rd28, %rd3, %rd27;
	st.global.u32 	[%rd28], %r48;
	add.s32 	%r106, %r106, 8;
	setp.ne.s32 	%p8, %r106, %r108;
	@%p8 bra 	$L__BB2_46;
$L__BB2_47:
	setp.eq.s32 	%p9, %r23, 0;
	@%p9 bra 	$L__BB2_55;
	and.b32  	%r28, %r35, 3;
	setp.lt.u32 	%p10, %r23, 4;
	@%p10 bra 	$L__BB2_50;
	mad.lo.s32 	%r63, %r108, %r33, %r1;
	mad.lo.s32 	%r64, %r63, %r34, %r2;
	mul.wide.s32 	%rd29, %r64, 4;
	add.s64 	%rd30, %rd3, %rd29;
	mov.b32 	%r65, 0;
	st.global.u32 	[%rd30], %r65;
	add.s32 	%r66, %r63, %r33;
	mad.lo.s32 	%r67, %r66, %r34, %r2;
	mul.wide.s32 	%rd31, %r67, 4;
	add.s64 	%rd32, %rd3, %rd31;
	st.global.u32 	[%rd32], %r65;
	add.s32 	%r68, %r66, %r33;
	mad.lo.s32 	%r69, %r68, %r34, %r2;
	mul.wide.s32 	%rd33, %r69, 4;
	add.s64 	%rd34, %rd3, %rd33;
	st.global.u32 	[%rd34], %r65;
	add.s32 	%r70, %r68, %r33;
	mad.lo.s32 	%r71, %r70, %r34, %r2;
	mul.wide.s32 	%rd35, %r71, 4;
	add.s64 	%rd36, %rd3, %rd35;
	st.global.u32 	[%rd36], %r65;
	add.s32 	%r108, %r108, 4;
$L__BB2_50:
	setp.eq.s32 	%p11, %r28, 0;
	@%p11 bra 	$L__BB2_55;
	setp.eq.s32 	%p12, %r28, 1;
	@%p12 bra 	$L__BB2_53;
	mad.lo.s32 	%r72, %r108, %r33, %r1;
	mad.lo.s32 	%r73, %r72, %r34, %r2;
	mul.wide.s32 	%rd37, %r73, 4;
	add.s64 	%rd38, %rd3, %rd37;
	mov.b32 	%r74, 0;
	st.global.u32 	[%rd38], %r74;
	add.s32 	%r75, %r72, %r33;
	mad.lo.s32 	%r76, %r75, %r34, %r2;
	mul.wide.s32 	%rd39, %r76, 4;
	add.s64 	%rd40, %rd3, %rd39;
	st.global.u32 	[%rd40], %r74;
	add.s32 	%r108, %r108, 2;
$L__BB2_53:
	and.b32  	%r77, %r35, 1;
	setp.eq.b32 	%p13, %r77, 1;
	not.pred 	%p14, %p13;
	@%p14 bra 	$L__BB2_55;
	mad.lo.s32 	%r78, %r108, %r33, %r1;
	mad.lo.s32 	%r79, %r78, %r34, %r2;
	mul.wide.s32 	%rd41, %r79, 4;
	add.s64 	%rd42, %rd3, %rd41;
	mov.b32 	%r80, 0;
	st.global.u32 	[%rd42], %r80;
$L__BB2_55:
	ret;

}
	// .globl	_Z14conv2dVerticalPfS_S_iiii
.visible .entry _Z14conv2dVerticalPfS_S_iiii(
	.param .u64 .ptr .align 1 _Z14conv2dVerticalPfS_S_iiii_param_0,
	.param .u64 .ptr .align 1 _Z14conv2dVerticalPfS_S_iiii_param_1,
	.param .u64 .ptr .align 1 _Z14conv2dVerticalPfS_S_iiii_param_2,
	.param .u32 _Z14conv2dVerticalPfS_S_iiii_param_3,
	.param .u32 _Z14conv2dVerticalPfS_S_iiii_param_4,
	.param .u32 _Z14conv2dVerticalPfS_S_iiii_param_5,
	.param .u32 _Z14conv2dVerticalPfS_S_iiii_param_6
)
{
	.reg .pred 	%p<68>;
	.reg .b32 	%r<136>;
	.reg .b32 	%f<95>;
	.reg .b64 	%rd<77>;

	ld.param.u64 	%rd7, [_Z14conv2dVerticalPfS_S_iiii_param_0];
	ld.param.u64 	%rd8, [_Z14conv2dVerticalPfS_S_iiii_param_1];
	ld.param.u64 	%rd9, [_Z14conv2dVerticalPfS_S_iiii_param_2];
	ld.param.u32 	%r44, [_Z14conv2dVerticalPfS_S_iiii_param_3];
	ld.param.u32 	%r45, [_Z14conv2dVerticalPfS_S_iiii_param_4];
	ld.param.u32 	%r46, [_Z14conv2dVerticalPfS_S_iiii_param_5];
	ld.param.u32 	%r47, [_Z14conv2dVerticalPfS_S_iiii_param_6];
	cvta.to.global.u64 	%rd1, %rd8;
	cvta.to.global.u64 	%rd2, %rd7;
	cvta.to.global.u64 	%rd3, %rd9;
	mov.u32 	%r48, %ctaid.y;
	mov.u32 	%r49, %ntid.y;
	mov.u32 	%r50, %tid.y;
	mad.lo.s32 	%r1, %r48, %r49, %r50;
	mov.u32 	%r51, %ctaid.x;
	mov.u32 	%r52, %ntid.x;
	mov.u32 	%r53, %tid.x;
	mad.lo.s32 	%r2, %r51, %r52, %r53;
	setp.ge.s32 	%p1, %r1, %r44;
	setp.ge.s32 	%p2, %r2, %r45;
	or.pred  	%p3, %p1, %p2;
	setp.lt.s32 	%p4, %r46, 1;
	or.pred  	%p5, %p3, %p4;
	@%p5 bra 	$L__BB3_55;
	setp.lt.s32 	%p6, %r47, 1;
	shr.u32 	%r54, %r47, 1;
	sub.s32 	%r3, %r1, %r54;
	@%p6 bra 	$L__BB3_44;
	and.b32  	%r4, %r47, 7;
	add.s32 	%r5, %r4, -1;
	and.b32  	%r6, %r47, 3;
	and.b32  	%r7, %r47, 2147483640;
	and.b32  	%r8, %r47, 1;
	mov.b32 	%r127, 0;
$L__BB3_3:
	setp.lt.u32 	%p15, %r47, 8;
	mul.lo.s32 	%r10, %r127, %r44;
	mov.f32 	%f74, 0f00000000;
	mov.b32 	%r130, 0;
	@%p15 bra 	$L__BB3_22;
	mov.f32 	%f74, 0f00000000;
	mov.b32 	%r128, 0;
$L__BB3_5:
	.pragma "nounroll";
	add.s32 	%r12, %r3, %r128;
	setp.lt.s32 	%p16, %r12, 0;
	setp.ge.s32 	%p17, %r12, %r44;
	mul.wide.u32 	%rd40, %r128, 4;
	add.s64 	%rd4, %rd1, %rd40;
	or.pred  	%p18, %p16, %p17;
	@%p18 bra 	$L__BB3_7;
	add.s32 	%r95, %r12, %r10;
	mad.lo.s32 	%r96, %r95, %r45, %r2;
	mul.wide.s32 	%rd41, %r96, 4;
	add.s64 	%rd42, %rd2, %rd41;
	ld.global.f32 	%f41, [%rd42];
	ld.global.f32 	%f42, [%rd4];
	fma.rn.f32 	%f74, %f41, %f42, %f74;
$L__BB3_7:
	add.s32 	%r13, %r12, 1;
	setp.lt.s32 	%p19, %r13, 0;
	setp.ge.s32 	%p20, %r13, %r44;
	or.pred  	%p21, %p19, %p20;
	@%p21 bra 	$L__BB3_9;
	add.s32 	%r97, %r13, %r10;
	mad.lo.s32 	%r98, %r97, %r45, %r2;
	mul.wide.s32 	%rd43, %r98, 4;
	add.s64 	%rd44, %rd2, %rd43;
	ld.global.f32 	%f43, [%rd44];
	ld.global.f32 	%f44, [%rd4+4];
	fma.rn.f32 	%f74, %f43, %f44, %f74;
$L__BB3_9:
	add.s32 	%r14, %r12, 2;
	setp.lt.s32 	%p22, %r14, 0;
	setp.ge.s32 	%p23, %r14, %r44;
	or.pred  	%p24, %p22, %p23;
	@%p24 bra 	$L__BB3_11;
	add.s32 	%r99, %r14, %r10;
	mad.lo.s32 	%r100, %r99, %r45, %r2;
	mul.wide.s32 	%rd45, %r100, 4;
	add.s64 	%rd46, %rd2, %rd45;
	ld.global.f32 	%f45, [%rd46];
	ld.global.f32 	%f46, [%rd4+8];
	fma.rn.f32 	%f74, %f45, %f46, %f74;
$L__BB3_11:
	add.s32 	%r15, %r12, 3;
	setp.lt.s32 	%p25, %r15, 0;
	setp.ge.s32 	%p26, %r15, %r44;
	or.pred  	%p27, %p25, %p26;
	@%p27 bra 	$L__BB3_13;
	add.s32 	%r101, %r15, %r10;
	mad.lo.s32 	%r102, %r101, %r45, %r2;
	mul.wide.s32 	%rd47, %r102, 4;
	add.s64 	%rd48, %rd2, %rd47;
	ld.global.f32 	%f47, [%rd48];
	ld.global.f32 	%f48, [%rd4+12];
	fma.rn.f32 	%f74, %f47, %f48, %f74;
$L__BB3_13:
	add.s32 	%r16, %r12, 4;
	setp.lt.s32 	%p28, %r16, 0;
	setp.ge.s32 	%p29, %r16, %r44;
	or.pred  	%p30, %p28, %p29;
	@%p30 bra 	$L__BB3_15;
	add.s32 	%r103, %r16, %r10;
	mad.lo.s32 	%r104, %r103, %r45, %r2;
	mul.wide.s32 	%rd49, %r104, 4;
	add.s64 	%rd50, %rd2, %rd49;
	ld.global.f32 	%f49, [%rd50];
	ld.global.f32 	%f50, [%rd4+16];
	fma.rn.f32 	%f74, %f49, %f50, %f74;
$L__BB3_15:
	add.s32 	%r17, %r12, 5;
	setp.lt.s32 	%p31, %r17, 0;
	setp.ge.s32 	%p32, %r17, %r44;
	or.pred  	%p33, %p31, %p32;
	@%p33 bra 	$L__BB3_17;
	add.s32 	%r105, %r17, %r10;
	mad.lo.s32 	%r106, %r105, %r45, %r2;
	mul.wide.s32 	%rd51, %r106, 4;
	add.s64 	%rd52, %rd2, %rd51;
	ld.global.f32 	%f51, [%rd52];
	ld.global.f32 	%f52, [%rd4+20];
	fma.rn.f32 	%f74, %f51, %f52, %f74;
$L__BB3_17:
	add.s32 	%r18, %r12, 6;
	setp.lt.s32 	%p34, %r18, 0;
	setp.ge.s32 	%p35, %r18, %r44;
	or.pred  	%p36, %p34, %p35;
	@%p36 bra 	$L__BB3_19;
	add.s32 	%r107, %r18, %r10;
	mad.lo.s32 	%r108, %r107, %r45, %r2;
	mul.wide.s32 	%rd53, %r108, 4;
	add.s64 	%rd54, %rd2, %rd53;
	ld.global.f32 	%f53, [%rd54];
	ld.global.f32 	%f54, [%rd4+24];
	fma.rn.f32 	%f74, %f53, %f54, %f74;
$L__BB3_19:
	add.s32 	%r19, %r12, 7;
	setp.lt.s32 	%p37, %r19, 0;
	setp.ge.s32 	%p38, %r19, %r44;
	or.pred  	%p39, %p37, %p38;
	@%p39 bra 	$L__BB3_21;
	add.s32 	%r109, %r19, %r10;
	mad.lo.s32 	%r110, %r109, %r45, %r2;
	mul.wide.s32 	%rd55, %r110, 4;
	add.s64 	%rd56, %rd2, %rd55;
	ld.global.f32 	%f55, [%rd56];
	ld.global.f32 	%f56, [%rd4+28];
	fma.rn.f32 	%f74, %f55, %f56, %f74;
$L__BB3_21:
	add.s32 	%r128, %r128, 8;
	setp.ne.s32 	%p40, %r128, %r7;
	mov.u32 	%r130, %r7;
	@%p40 bra 	$L__BB3_5;
$L__BB3_22:
	setp.eq.s32 	%p41, %r4, 0;
	@%p41 bra 	$L__BB3_43;
	setp.lt.u32 	%p42, %r5, 3;
	@%p42 bra 	$L__BB3_33;
	add.s32 	%r22, %r3, %r130;
	setp.lt.s32 	%p43, %r22, 0;
	setp.ge.s32 	%p44, %r22, %r44;
	mul.wide.u32 	%rd57, %r130, 4;
	add.s64 	%rd5, %rd1, %rd57;
	or.pred  	%p45, %p43, %p44;
	@%p45 bra 	$L__BB3_26;
	add.s32 	%r111, %r22, %r10;
	mad.lo.s32 	%r112, %r111, %r45, %r2;
	mul.wide.s32 	%rd58, %r112, 4;
	add.s64 	%rd59, %rd2, %rd58;
	ld.global.f32 	%f58, [%rd59];
	ld.global.f32 	%f59, [%rd5];
	fma.rn.f32 	%f74, %f58, %f59, %f74;
$L__BB3_26:
	add.s32 	%r23, %r22, 1;
	setp.lt.s32 	%p46, %r23, 0;
	setp.ge.s32 	%p47, %r23, %r44;
	or.pred  	%p48, %p46, %p47;
	@%p48 bra 	$L__BB3_28;
	add.s32 	%r113, %r23, %r10;
	mad.lo.s32 	%r114, %r113, %r45, %r2;
	mul.wide.s32 	%rd60, %r114, 4;
	add.s64 	%rd61, %rd2, %rd60;
	ld.global.f32 	%f60, [%rd61];
	ld.global.f32 	%f61, [%rd5+4];
	fma.rn.f32 	%f74, %f60, %f61, %f74;
$L__BB3_28:
	add.s32 	%r24, %r22, 2;
	setp.lt.s32 	%p49, %r24, 0;
	setp.ge.s32 	%p50, %r24, %r44;
	or.pred  	%p51, %p49, %p50;
	@%p51 bra 	$L__BB3_30;
	add.s32 	%r115, %r24, %r10;
	mad.lo.s32 	%r116, %r115, %r45, %r2;
	mul.wide.s32 	%rd62, %r116, 4;
	add.s64 	%rd63, %rd2, %rd62;
	ld.global.f32 	%f62, [%rd63];
	ld.global.f32 	%f63, [%rd5+8];
	fma.rn.f32 	%f74, %f62, %f63, %f74;
$L__BB3_30:
	add.s32 	%r25, %r22, 3;
	setp.lt.s32 	%p52, %r25, 0;
	setp.ge.s32 	%p53, %r25, %r44;
	or.pred  	%p54, %p52, %p53;
	@%p54 bra 	$L__BB3_32;
	add.s32 	%r117, %r25, %r10;
	mad.lo.s32 	%r118, %r117, %r45, %r2;
	mul.wide.s32 	%rd64, %r118, 4;
	add.s64 	%rd65, %rd2, %rd64;
	ld.global.f32 	%f64, [%rd65];
	ld.global.f32 	%f65, [%rd5+12];
	fma.rn.f32 	%f74, %f64, %f65, %f74;
$L__BB3_32:
	add.s32 	%r130, %r130, 4;
$L__BB3_33:
	setp.eq.s32 	%p55, %r6, 0;
	@%p55 bra 	$L__BB3_43;
	setp.eq.s32 	%p56, %r6, 1;
	@%p56 bra 	$L__BB3_40;
	add.s32 	%r28, %r3, %r130;
	setp.lt.s32 	%p57, %r28, 0;
	setp.ge.s32 	%p58, %r28, %r44;
	mul.wide.u32 	%rd66, %r130, 4;
	add.s64 	%rd6, %rd1, %rd66;
	or.pred  	%p59, %p57, %p58;
	@%p59 bra 	$L__BB3_37;
	add.s32 	%r119, %r28, %r10;
	mad.lo.s32 	%r120, %r119, %r45, %r2;
	mul.wide.s32 	%rd67, %r120, 4;
	add.s64 	%rd68, %rd2, %rd67;
	ld.global.f32 	%f67, [%rd68];
	ld.global.f32 	%f68, [%rd6];
	fma.rn.f32 	%f74, %f67, %f68, %f74;
$L__BB3_37:
	add.s32 	%r29, %r28, 1;
	setp.lt.s32 	%p60, %r29, 0;
	setp.ge.s32 	%p61, %r29, %r44;
	or.pred  	%p62, %p60, %p61;
	@%p62 bra 	$L__BB3_39;
	add.s32 	%r121, %r29, %r10;
	mad.lo.s32 	%r122, %r121, %r45, %r2;
	mul.wide.s32 	%rd69, %r122, 4;
	add.s64 	%rd70, %rd2, %rd69;
	ld.global.f32 	%f69, [%rd70];
	ld.global.f32 	%f70, [%rd6+4];
	fma.rn.f32 	%f74, %f69, %f70, %f74;
$L__BB3_39:
	add.s32 	%r130, %r130, 2;
$L__BB3_40:
	setp.eq.s32 	%p63, %r8, 0;
	@%p63 bra 	$L__BB3_43;
	add.s32 	%r32, %r3, %r130;
	setp.lt.s32 	%p64, %r32, 0;
	setp.ge.s32 	%p65, %r32, %r44;
	or.pred  	%p66, %p64, %p65;
	@%p66 bra 	$L__BB3_43;
	add.s32 	%r123, %r32, %r10;
	mad.lo.s32 	%r124, %r123, %r45, %r2;
	mul.wide.s32 	%rd71, %r124, 4;
	add.s64 	%rd72, %rd2, %rd71;
	ld.global.f32 	%f71, [%rd72];
	mul.wide.u32 	%rd73, %r130, 4;
	add.s64 	%rd74, %rd1, %rd73;
	ld.global.f32 	%f72, [%rd74];
	fma.rn.f32 	%f74, %f71, %f72, %f74;
$L__BB3_43:
	add.s32 	%r125, %r10, %r1;
	mad.lo.s32 	%r126, %r125, %r45, %r2;
	mul.wide.s32 	%rd75, %r126, 4;
	add.s64 	%rd76, %rd3, %rd75;
	st.global.f32 	[%rd76], %f74;
	add.s32 	%r127, %r127, 1;
	setp.eq.s32 	%p67, %r127, %r46;
	@%p67 bra 	$L__BB3_55;
	bra.uni 	$L__BB3_3;
$L__BB3_44:
	and.b32  	%r34, %r46, 7;
	setp.lt.u32 	%p7, %r46, 8;
	mov.b32 	%r134, 0;
	@%p7 bra 	$L__BB3_47;
	and.b32  	%r134, %r46, 2147483640;
	mov.b32 	%r132, 0;
$L__BB3_46:
	.pragma "nounroll";
	mad.lo.s32 	%r57, %r132, %r44, %r1;
	mad.lo.s32 	%r58, %r57, %r45, %r2;
	mul.wide.s32 	%rd10, %r58, 4;
	add.s64 	%rd11, %rd3, %rd10;
	mov.b32 	%r59, 0;
	st.global.u32 	[%rd11], %r59;
	add.s32 	%r60, %r57, %r44;
	mad.lo.s32 	%r61, %r60, %r45, %r2;
	mul.wide.s32 	%rd12, %r61, 4;
	add.s64 	%rd13, %rd3, %rd12;
	st.global.u32 	[%rd13], %r59;
	add.s32 	%r62, %r60, %r44;
	mad.lo.s32 	%r63, %r62, %r45, %r2;
	mul.wide.s32 	%rd14, %r63, 4;
	add.s64 	%rd15, %rd3, %rd14;
	st.global.u32 	[%rd15], %r59;
	add.s32 	%r64, %r62, %r44;
	mad.lo.s32 	%r65, %r64, %r45, %r2;
	mul.wide.s32 	%rd16, %r65, 4;
	add.s64 	%rd17, %rd3, %rd16;
	st.global.u32 	[%rd17], %r59;
	add.s32 	%r66, %r64, %r44;
	mad.lo.s32 	%r67, %r66, %r45, %r2;
	mul.wide.s32 	%rd18, %r67, 4;
	add.s64 	%rd19, %rd3, %rd18;
	st.global.u32 	[%rd19], %r59;
	add.s32 	%r68, %r66, %r44;
	mad.lo.s32 	%r69, %r68, %r45, %r2;
	mul.wide.s32 	%rd20, %r69, 4;
	add.s64 	%rd21, %rd3, %rd20;
	st.global.u32 	[%rd21], %r59;
	add.s32 	%r70, %r68, %r44;
	mad.lo.s32 	%r71, %r70, %r45, %r2;
	mul.wide.s32 	%rd22, %r71, 4;
	add.s64 	%rd23, %rd3, %rd22;
	st.global.u32 	[%rd23], %r59;
	add.s32 	%r72, %r70, %r44;
	mad.lo.s32 	%r73, %r72, %r45, %r2;
	mul.wide.s32 	%rd24, %r73, 4;
	add.s64 	%rd25, %rd3, %rd24;
	st.global.u32 	[%rd25], %r59;
	add.s32 	%r132, %r132, 8;
	setp.ne.s32 	%p8, %r132, %r134;
	@%p8 bra 	$L__BB3_46;
$L__BB3_47:
	setp.eq.s32 	%p9, %r34, 0;
	@%p9 bra 	$L__BB3_55;
	and.b32  	%r39, %r46, 3;
	setp.lt.u32 	%p10, %r34, 4;
	@%p10 bra 	$L__BB3_50;
	mad.lo.s32 	%r74, %r134, %r44, %r1;
	mad.lo.s32 	%r75, %r74, %r45, %r2;
	mul.wide.s32 	%rd26, %r75, 4;
	add.s64 	%rd27, %rd3, %rd26;
	mov.b32 	%r76, 0;
	st.global.u32 	[%rd27], %r76;
	add.s32 	%r77, %r74, %r44;
	mad.lo.s32 	%r78, %r77, %r45, %r2;
	mul.wide.s32 	%rd28, %r78, 4;
	add.s64 	%rd29, %rd3, %rd28;
	st.global.u32 	[%rd29], %r76;
	add.s32 	%r79, %r77, %r44;
	mad.lo.s32 	%r80, %r79, %r45, %r2;
	mul.wide.s32 	%rd30, %r80, 4;
	add.s64 	%rd31, %rd3, %rd30;
	st.global.u32 	[%rd31], %r76;
	add.s32 	%r81, %r79, %r44;
	mad.lo.s32 	%r82, %r81, %r45, %r2;
	mul.wide.s32 	%rd32, %r82, 4;
	add.s64 	%rd33, %rd3, %rd32;
	st.global.u32 	[%rd33], %r76;
	add.s32 	%r134, %r134, 4;
$L__BB3_50:
	setp.eq.s32 	%p11, %r39, 0;
	@%p11 bra 	$L__BB3_55;
	setp.eq.s32 	%p12, %r39, 1;
	@%p12 bra 	$L__BB3_53;
	mad.lo.s32 	%r83, %r134, %r44, %r1;
	mad.lo.s32 	%r84, %r83, %r45, %r2;
	mul.wide.s32 	%rd34, %r84, 4;
	add.s64 	%rd35, %rd3, %rd34;
	mov.b32 	%r85, 0;
	st.global.u32 	[%rd35], %r85;
	add.s32 	%r86, %r83, %r44;
	mad.lo.s32 	%r87, %r86, %r45, %r2;
	mul.wide.s32 	%rd36, %r87, 4;
	add.s64 	%rd37, %rd3, %rd36;
	st.global.u32 	[%rd37], %r85;
	add.s32 	%r134, %r134, 2;
$L__BB3_53:
	and.b32  	%r88, %r46, 1;
	setp.eq.b32 	%p13, %r88, 1;
	not.pred 	%p14, %p13;
	@%p14 bra 	$L__BB3_55;
	mad.lo.s32 	%r89, %r134, %r44, %r1;
	mad.lo.s32 	%r90, %r89, %r45, %r2;
	mul.wide.s32 	%rd38, %r90, 4;
	add.s64 	%rd39, %rd3, %rd38;
	mov.b32 	%r91, 0;
	st.global.u32 	[%rd39], %r91;
$L__BB3_55:
	ret;

}
	// .globl	_Z7addBiasPfS_iii
.visible .entry _Z7addBiasPfS_iii(
	.param .u64 .ptr .align 1 _Z7addBiasPfS_iii_param_0,
	.param .u64 .ptr .align 1 _Z7addBiasPfS_iii_param_1,
	.param .u32 _Z7addBiasPfS_iii_param_2,
	.param .u32 _Z7addBiasPfS_iii_param_3,
	.param .u32 _Z7addBiasPfS_iii_param_4
)
{
	.reg .pred 	%p<6>;
	.reg .b32 	%r<18>;
	.reg .b32 	%f<4>;
	.reg .b64 	%rd<9>;

	ld.param.u64 	%rd1, [_Z7addBiasPfS_iii_param_0];
	ld.param.u64 	%rd2, [_Z7addBiasPfS_iii_param_1];
	ld.param.u32 	%r4, [_Z7addBiasPfS_iii_param_2];
	ld.param.u32 	%r5, [_Z7addBiasPfS_iii_param_3];
	ld.param.u32 	%r6, [_Z7addBiasPfS_iii_param_4];
	mov.u32 	%r7, %ctaid.y;
	mov.u32 	%r8, %ntid.y;
	mov.u32 	%r9, %tid.y;
	mad.lo.s32 	%r1, %r7, %r8, %r9;
	mov.u32 	%r10, %ctaid.x;
	mov.u32 	%r11, %ntid.x;
	mov.u32 	%r12, %tid.x;
	mad.lo.s32 	%r2, %r10, %r11, %r12;
	mov.u32 	%r13, %ctaid.z;
	mov.u32 	%r14, %ntid.z;
	mov.u32 	%r15, %tid.z;
	mad.lo.s32 	%r3, %r13, %r14, %r15;
	setp.ge.s32 	%p1, %r1, %r4;
	setp.ge.s32 	%p2, %r2, %r5;
	or.pred  	%p3, %p1, %p2;
	setp.ge.s32 	%p4, %r3, %r6;
	or.pred  	%p5, %p3, %p4;
	@%p5 bra 	$L__BB4_2;
	cvta.to.global.u64 	%rd3, %rd2;
	cvta.to.global.u64 	%rd4, %rd1;
	mad.lo.s32 	%r16, %r4, %r3, %r1;
	mad.lo.s32 	%r17, %r16, %r5, %r2;
	mul.wide.u32 	%rd5, %r3, 4;
	add.s64 	%rd6, %rd3, %rd5;
	ld.global.f32 	%f1, [%rd6];
	mul.wide.s32 	%rd7, %r17, 4;
	add.s64 	%rd8, %rd4, %rd7;
	ld.global.f32 	%f2, [%rd8];
	add.f32 	%f3, %f1, %f2;
	st.global.f32 	[%rd8], %f3;
$L__BB4_2:
	ret;

}


// ===== COMPILED SASS (sm_100) =====

	.target	sm_100

	.elftype	@"ET_EXEC"


//--------------------- .note.nv.tkinfo           --------------------------
	.section	.note.nv.tkinfo,"",@"SHT_NOTE"
	.sectionflags	@"SHF_NOTE_NV_TKINFO"
	.tkinfo
        /*0018*/ 	.word	0x00000002
        /*0030*/ 	.string	""
        /*0030*/ 	.string	"ptxas"
        /*0030*/ 	.string	"Cuda compilation tools, release 13.0, V13.0.88"
        /*0030*/ 	.string	"Build cuda_13.0.r13.0/compiler.36424714_0"
        /*0030*/ 	.string	"-arch sm_100 -m 64 "



//--------------------- .note.nv.cuinfo           --------------------------
	.section	.note.nv.cuinfo,"",@"SHT_NOTE"
	.sectionflags	@"SHF_NOTE_NV_CUINFO"
        /*0018*/ 	.short	0x0002
        /*001a*/ 	.short	0x0064
        /*001c*/ 	.short	0x0082
	.zero		2


//--------------------- .nv.info                  --------------------------
	.section	.nv.info,"",@"SHT_CUDA_INFO"
	.align	4


	//----- nvinfo : EIATTR_REGCOUNT
	.align		4
        /*0000*/ 	.byte	0x04, 0x2f
        /*0002*/ 	.short	(.L_1 - .L_0)
	.align		4
.L_0:
        /*0004*/ 	.word	index@(_Z11conv2dBasicPfS_S_iiiiiiii)
        /*0008*/ 	.word	0x00000038


	//----- nvinfo : EIATTR_FRAME_SIZE
	.align		4
.L_1:
        /*000c*/ 	.byte	0x04, 0x11
        /*000e*/ 	.short	(.L_3 - .L_2)
	.align		4
.L_2:
        /*0010*/ 	.word	index@(_Z11conv2dBasicPfS_S_iiiiiiii)
        /*0014*/ 	.word	0x00000000


	//----- nvinfo : EIATTR_REGCOUNT
	.align		4
.L_3:
        /*0018*/ 	.byte	0x04, 0x2f
        /*001a*/ 	.short	(.L_5 - .L_4)
	.align		4
.L_4:
        /*001c*/ 	.word	index@(_Z12conv2dSharedPfS_S_iiiiiiii)
        /*0020*/ 	.word	0x0000001c


	//----- nvinfo : EIATTR_FRAME_SIZE
	.align		4
.L_5:
        /*0024*/ 	.byte	0x04, 0x11
        /*0026*/ 	.short	(.L_7 - .L_6)
	.align		4
.L_6:
        /*0028*/ 	.word	index@(_Z12conv2dSharedPfS_S_iiiiiiii)
        /*002c*/ 	.word	0x00000000


	//----- nvinfo : EIATTR_REGCOUNT
	.align		4
.L_7:
        /*0030*/ 	.byte	0x04, 0x2f
        /*0032*/ 	.short	(.L_9 - .L_8)
	.align		4
.L_8:
        /*0034*/ 	.word	index@(_Z16conv2dHorizontalPfS_S_iiii)
        /*0038*/ 	.word	0x0000001c


	//----- nvinfo : EIATTR_FRAME_SIZE
	.align		4
.L_9:
        /*003c*/ 	.byte	0x04, 0x11
        /*003e*/ 	.short	(.L_11 - .L_10)
	.align		4
.L_10:
        /*0040*/ 	.word	index@(_Z16conv2dHorizontalPfS_S_iiii)
        /*0044*/ 	.word	0x00000000


	//----- nvinfo : EIATTR_REGCOUNT
	.align		4
.L_11:
        /*0048*/ 	.byte	0x04, 0x2f
        /*004a*/ 	.short	(.L_13 - .L_12)
	.align		4
.L_12:
        /*004c*/ 	.word	index@(_Z14conv2dVerticalPfS_S_iiii)
        /*0050*/ 	.word	0x00000020


	//----- nvinfo : EIATTR_FRAME_SIZE
	.align		4
.L_13:
        /*0054*/ 	.byte	0x04, 0x11
        /*0056*/ 	.short	(.L_15 - .L_14)
	.align		4
.L_14:
        /*0058*/ 	.word	index@(_Z14conv2dVerticalPfS_S_iiii)
        /*005c*/ 	.word	0x00000000


	//----- nvinfo : EIATTR_REGCOUNT
	.align		4
.L_15:
        /*0060*/ 	.byte	0x04, 0x2f
        /*0062*/ 	.short	(.L_17 - .L_16)
	.align		4
.L_16:
        /*0064*/ 	.word	index@(_Z7addBiasPfS_iii)
        /*0068*/ 	.word	0x0000000c


	//----- nvinfo : EIATTR_FRAME_SIZE
	.align		4
.L_17:
        /*006c*/ 	.byte	0x04, 0x11
        /*006e*/ 	.short	(.L_19 - .L_18)
	.align		4
.L_18:
        /*0070*/ 	.word	index@(_Z7addBiasPfS_iii)
        /*0074*/ 	.word	0x00000000


	//----- nvinfo : EIATTR_MIN_STACK_SIZE
	.align		4
.L_19:
        /*0078*/ 	.byte	0x04, 0x12
        /*007a*/ 	.short	(.L_21 - .L_20)
	.align		4
.L_20:
        /*007c*/ 	.word	index@(_Z7addBiasPfS_iii)
        /*0080*/ 	.word	0x00000000


	//----- nvinfo : EIATTR_MIN_STACK_SIZE
	.align		4
.L_21:
        /*0084*/ 	.byte	0x04, 0x12
        /*0086*/ 	.short	(.L_23 - .L_22)
	.align		4
.L_22:
        /*0088*/ 	.word	index@(_Z14conv2dVerticalPfS_S_iiii)
        /*008c*/ 	.word	0x00000000


	//----- nvinfo : EIATTR_MIN_STACK_SIZE
	.align		4
.L_23:
        /*0090*/ 	.byte	0x04, 0x12
        /*0092*/ 	.short	(.L_25 - .L_24)
	.align		4
.L_24:
        /*0094*/ 	.word	index@(_Z16conv2dHorizontalPfS_S_iiii)
        /*0098*/ 	.word	0x00000000


	//----- nvinfo : EIATTR_MIN_STACK_SIZE
	.align		4
.L_25:
        /*009c*/ 	.byte	0x04, 0x12
        /*009e*/ 	.short	(.L_27 - .L_26)
	.align		4
.L_26:
        /*00a0*/ 	.word	index@(_Z12conv2dSharedPfS_S_iiiiiiii)
        /*00a4*/ 	.word	0x00000000


	//----- nvinfo : EIATTR_MIN_STACK_SIZE
	.align		4
.L_27:
        /*00a8*/ 	.byte	0x04, 0x12
        /*00aa*/ 	.short	(.L_29 - .L_28)
	.align		4
.L_28:
        /*00ac*/ 	.word	index@(_Z11conv2dBasicPfS_S_iiiiiiii)
        /*00b0*/ 	.word	0x00000000
.L_29:


//--------------------- .nv.compat                --------------------------
	.section	.nv.compat,"",@"SHT_CUDA_COMPAT_INFO"
	.align	4
        /*0000*/ 	.byte	0x02, 0x09, 0x00, 0x00, 0x02, 0x02, 0x01, 0x00, 0x02, 0x05, 0x05, 0x00, 0x03, 0x07, 0x01, 0x01
        /*0010*/ 	.byte	0x02, 0x03, 0x00, 0x00, 0x02, 0x06, 0x01, 0x00, 0x04, 0x0b, 0x08, 0x00, 0x09, 0x00, 0x00, 0x00
        /*0020*/ 	.byte	0x00, 0x00, 0x00, 0x00


//--------------------- .nv.info._Z7addBiasPfS_iii --------------------------
	.section	.nv.info._Z7addBiasPfS_iii,"",@"SHT_CUDA_INFO"
	.sectionflags	@""
	.align	4


	//----- nvinfo : EIATTR_CUDA_API_VERSION
	.align		4
        /*0000*/ 	.byte	0x04, 0x37
        /*0002*/ 	.short	(.L_31 - .L_30)
.L_30:
        /*0004*/ 	.word	0x00000082


	//----- nvinfo : EIATTR_KPARAM_INFO
	.align		4
.L_31:
        /*0008*/ 	.byte	0x04, 0x17
        /*000a*/ 	.short	(.L_33 - .L_32)
.L_32:
        /*000c*/ 	.word	0x00000000
        /*0010*/ 	.short	0x0004
        /*0012*/ 	.short	0x0018
        /*0014*/ 	.byte	0x00, 0xf0, 0x11, 0x00


	//----- nvinfo : EIATTR_KPARAM_INFO
	.align		4
.L_33:
        /*0018*/ 	.byte	0x04, 0x17
        /*001a*/ 	.short	(.L_35 - .L_34)
.L_34:
        /*001c*/ 	.word	0x00000000
        /*0020*/ 	.short	0x0003
        /*0022*/ 	.short	0x0014
        /*0024*/ 	.byte	0x00, 0xf0, 0x11, 0x00


	//----- nvinfo : EIATTR_KPARAM_INFO
	.align		4
.L_35:
        /*0028*/ 	.byte	0x04, 0x17
        /*002a*/ 	.short	(.L_37 - .L_36)
.L_36:
        /*002c*/ 	.word	0x00000000
        /*0030*/ 	.short	0x0002
        /*0032*/ 	.short	0x0010
        /*0034*/ 	.byte	0x00, 0xf0, 0x11, 0x00


	//----- nvinfo : EIATTR_KPARAM_INFO
	.align		4
.L_37:
        /*0038*/ 	.byte	0x04, 0x17
        /*003a*/ 	.short	(.L_39 - .L_38)
.L_38:
        /*003c*/ 	.word	0x00000000
        /*0040*/ 	.short	0x0001
        /*0042*/ 	.short	0x0008
        /*0044*/ 	.byte	0x00, 0xf5, 0x21, 0x00


	//----- nvinfo : EIATTR_KPARAM_INFO
	.align		4
.L_39:
        /*0048*/ 	.byte	0x04, 0x17
        /*004a*/ 	.short	(.L_41 - .L_40)
.L_40:
        /*004c*/ 	.word	0x00000000
        /*0050*/ 	.short	0x0000
        /*0052*/ 	.short	0x0000
        /*0054*/ 	.byte	0x00, 0xf5, 0x21, 0x00


	//----- nvinfo : EIATTR_SPARSE_MMA_MASK
	.align		4
.L_41:
        /*0058*/ 	.byte	0x03, 0x50
        /*005a*/ 	.short	0x0000


	//----- nvinfo : EIATTR_MAXREG_COUNT
	.align		4
        /*005c*/ 	.byte	0x03, 0x1b
        /*005e*/ 	.short	0x00ff


	//----- nvinfo : EIATTR_MERCURY_ISA_VERSION
	.align		4
        /*0060*/ 	.byte	0x03, 0x5f
        /*0062*/ 	.short	0x0101


	//----- nvinfo : EIATTR_VRC_CTA_INIT_COUNT
	.align		4
        /*0064*/ 	.byte	0x02, 0x4a
	.zero		1
	.zero		1


	//----- nvinfo : EIATTR_EXIT_INSTR_OFFSETS
	.align		4
        /*0068*/ 	.byte	0x04, 0x1c
        /*006a*/ 	.short	(.L_43 - .L_42)


	//   ....[0]....
.L_42:
        /*006c*/ 	.word	0x00000120


	//   ....[1]....
        /*0070*/ 	.word	0x000001e0


	//----- nvinfo : EIATTR_CBANK_PARAM_SIZE
	.align		4
.L_43:
        /*0074*/ 	.byte	0x03, 0x19
        /*0076*/ 	.short	0x001c


	//----- nvinfo : EIATTR_PARAM_CBANK
	.align		4
        /*0078*/ 	.byte	0x04, 0x0a
        /*007a*/ 	.short	(.L_45 - .L_44)
	.align		4
.L_44:
        /*007c*/ 	.word	index@(.nv.constant0._Z7addBiasPfS_iii)
        /*0080*/ 	.short	0x0380
        /*0082*/ 	.short	0x001c


	//----- nvinfo : EIATTR_SW_WAR
	.align		4
.L_45:
        /*0084*/ 	.byte	0x04, 0x36
        /*0086*/ 	.short	(.L_47 - .L_46)
.L_46:
        /*0088*/ 	.word	0x00000008
.L_47:


//--------------------- .nv.info._Z14conv2dVerticalPfS_S_iiii --------------------------
	.section	.nv.info._Z14conv2dVerticalPfS_S_iiii,"",@"SHT_CUDA_INFO"
	.sectionflags	@""
	.align	4


	//----- nvinfo : EIATTR_CUDA_API_VERSION
	.align		4
        /*0000*/ 	.byte	0x04, 0x37
        /*0002*/ 	.short	(.L_49 - .L_48)
.L_48:
        /*0004*/ 	.word	0x00000082


	//----- nvinfo : EIATTR_KPARAM_INFO
	.align		4
.L_49:
        /*0008*/ 	.byte	0x04, 0x17
        /*000a*/ 	.short	(.L_51 - .L_50)
.L_50:
        /*000c*/ 	.word	0x00000000
        /*0010*/ 	.short	0x0006
        /*0012*/ 	.short	0x0024
        /*0014*/ 	.byte	0x00, 0xf0, 0x11, 0x00


	//----- nvinfo : EIATTR_KPARAM_INFO
	.align		4
.L_51:
        /*0018*/ 	.byte	0x04, 0x17
        /*001a*/ 	.short	(.L_53 - .L_52)
.L_52:
        /*001c*/ 	.word	0x00000000
        /*0020*/ 	.short	0x0005
        /*0022*/ 	.short	0x0020
        /*0024*/ 	.byte	0x00, 0xf0, 0x11, 0x00


	//----- nvinfo : EIATTR_KPARAM_INFO
	.align		4
.L_53:
        /*0028*/ 	.byte	0x04, 0x17
        /*002a*/ 	.short	(.L_55 - .L_54)
.L_54:
        /*002c*/ 	.word	0x00000000
        /*0030*/ 	.short	0x0004
        /*0032*/ 	.short	0x001c
        /*0034*/ 	.byte	0x00, 0xf0, 0x11, 0x00


	//----- nvinfo : EIATTR_KPARAM_INFO
	.align		4
.L_55:
        /*0038*/ 	.byte	0x04, 0x17
        /*003a*/ 	.short	(.L_57 - .L_56)
.L_56:
        /*003c*/ 	.word	0x00000000
        /*0040*/ 	.short	0x0003
        /*0042*/ 	.short	0x0018
        /*0044*/ 	.byte	0x00, 0xf0, 0x11, 0x00


	//----- nvinfo : EIATTR_KPARAM_INFO
	.align		4
.L_57:
        /*0048*/ 	.byte	0x04, 0x17
        /*004a*/ 	.short	(.L_59 - .L_58)
.L_58:
        /*004c*/ 	.word	0x00000000
        /*0050*/ 	.short	0x0002
        /*0052*/ 	.short	0x0010
        /*0054*/ 	.byte	0x00, 0xf5, 0x21, 0x00


	//----- nvinfo : EIATTR_KPARAM_INFO
	.align		4
.L_59:
        /*0058*/ 	.byte	0x04, 0x17
        /*005a*/ 	.short	(.L_61 - .L_60)
.L_60:
        /*005c*/ 	.word	0x00000000
        /*0060*/ 	.short	0x0001
        /*0062*/ 	.short	0x0008
        /*0064*/ 	.byte	0x00, 0xf5, 0x21, 0x00


	//----- nvinfo : EIATTR_KPARAM_INFO
	.align		4
.L_61:
        /*0068*/ 	.byte	0x04, 0x17
        /*006a*/ 	.short	(.L_63 - .L_62)
.L_62:
        /*006c*/ 	.word	0x00000000
        /*0070*/ 	.short	0x0000
        /*0072*/ 	.short	0x0000
        /*0074*/ 	.byte	0x00, 0xf5, 0x21, 0x00


	//----- nvinfo : EIATTR_SPARSE_MMA_MASK
	.align		4
.L_63:
        /*0078*/ 	.byte	0x03, 0x50
        /*007a*/ 	.short	0x0000


	//----- nvinfo : EIATTR_MAXREG_COUNT
	.align		4
        /*007c*/ 	.byte	0x03, 0x1b
        /*007e*/ 	.short	0x00ff


	//----- nvinfo : EIATTR_MERCURY_ISA_VERSION
	.align		4
        /*0080*/ 	.byte	0x03, 0x5f
        /*0082*/ 	.short	0x0101


	//----- nvinfo : EIATTR_VRC_CTA_INIT_COUNT
	.align		4
        /*0084*/ 	.byte	0x02, 0x4a
	.zero		1
	.zero		1


	//----- nvinfo : EIATTR_EXIT_INSTR_OFFSETS
	.align		4
        /*0088*/ 	.byte	0x04, 0x1c
        /*008a*/ 	.short	(.L_65 - .L_64)


	//   ....[0]....
.L_64:
        /*008c*/ 	.word	0x000000e0


	//   ....[1]....
        /*0090*/ 	.word	0x00000ee0


	//   ....[2]....
        /*0094*/ 	.word	0x000011c0


	//   ....[3]....
        /*0098*/ 	.word	0x00001330


	//   ....[4]....
        /*009c*/ 	.word	0x00001420


	//   ....[5]....
        /*00a0*/ 	.word	0x00001480


	//----- nvinfo : EIATTR_CRS_STACK_SIZE
	.align		4
.L_65:
        /*00a4*/ 	.byte	0x04, 0x1e
        /*00a6*/ 	.short	(.L_67 - .L_66)
.L_66:
        /*00a8*/ 	.word	0x00000000


	//----- nvinfo : EIATTR_CBANK_PARAM_SIZE
	.align		4
.L_67:
        /*00ac*/ 	.byte	0x03, 0x19
        /*00ae*/ 	.short	0x0028


	//----- nvinfo : EIATTR_PARAM_CBANK
	.align		4
        /*00b0*/ 	.byte	0x04, 0x0a
        /*00b2*/ 	.short	(.L_69 - .L_68)
	.align		4
.L_68:
        /*00b4*/ 	.word	index@(.nv.constant0._Z14conv2dVerticalPfS_S_iiii)
        /*00b8*/ 	.short	0x0380
        /*00ba*/ 	.short	0x0028


	//----- nvinfo : EIATTR_SW_WAR
	.align		4
.L_69:
        /*00bc*/ 	.byte	0x04, 0x36
        /*00be*/ 	.short	(.L_71 - .L_70)
.L_70:
        /*00c0*/ 	.word	0x00000008
.L_71:


//--------------------- .nv.info._Z16conv2dHorizontalPfS_S_iiii --------------------------
	.section	.nv.info._Z16conv2dHorizontalPfS_S_iiii,"",@"SHT_CUDA_INFO"
	.sectionflags	@""
	.align	4


	//----- nvinfo : EIATTR_CUDA_API_VERSION
	.align		4
        /*0000*/ 	.byte	0x04, 0x37
        /*0002*/ 	.short	(.L_73 - .L_72)
.L_72:
        /*0004*/ 	.word	0x00000082


	//----- nvinfo : EIATTR_KPARAM_INFO
	.align		4
.L_73:
        /*0008*/ 	.byte	0x04, 0x17
        /*000a*/ 	.short	(.L_75 - .L_74)
.L_74:
        /*000c*/ 	.word	0x00000000
        /*0010*/ 	.short	0x0006
        /*0012*/ 	.short	0x0024
        /*0014*/ 	.byte	0x00, 0xf0, 0x11, 0x00


	//----- nvinfo : EIATTR_KPARAM_INFO
	.align		4
.L_75:
        /*0018*/ 	.byte	0x04, 0x17
        /*001a*/ 	.short	(.L_77 - .L_76)
.L_76:
        /*001c*/ 	.word	0x00000000
        /*0020*/ 	.short	0x0005
        /*0022*/ 	.short	0x0020
        /*0024*/ 	.byte	0x00, 0xf0, 0x11, 0x00


	//----- nvinfo : EIATTR_KPARAM_INFO
	.align		4
.L_77:
        /*0028*/ 	.byte	0x04, 0x17
        /*002a*/ 	.short	(.L_79 - .L_78)
.L_78:
        /*002c*/ 	.word	0x00000000
        /*0030*/ 	.short	0x0004
        /*0032*/ 	.short	0x001c
        /*0034*/ 	.byte	0x00, 0xf0, 0x11, 0x00


	//----- nvinfo : EIATTR_KPARAM_INFO
	.align		4
.L_79:
        /*0038*/ 	.byte	0x04, 0x17
        /*003a*/ 	.short	(.L_81 - .L_80)
.L_80:
        /*003c*/ 	.word	0x00000000
        /*0040*/ 	.short	0x0003
        /*0042*/ 	.short	0x0018
        /*0044*/ 	.byte	0x00, 0xf0, 0x11, 0x00


	//----- nvinfo : EIATTR_KPARAM_INFO
	.align		4
.L_81:
        /*0048*/ 	.byte	0x04, 0x17
        /*004a*/ 	.short	(.L_83 - .L_82)
.L_82:
        /*004c*/ 	.word	0x00000000
        /*0050*/ 	.short	0x0002
        /*0052*/ 	.short	0x0010
        /*0054*/ 	.byte	0x00, 0xf5, 0x21, 0x00


	//----- nvinfo : EIATTR_KPARAM_INFO
	.align		4
.L_83:
        /*0058*/ 	.byte	0x04, 0x17
        /*005a*/ 	.short	(.L_85 - .L_84)
.L_84:
        /*005c*/ 	.word	0x00000000
        /*0060*/ 	.short	0x0001
        /*0062*/ 	.short	0x0008
        /*0064*/ 	.byte	0x00, 0xf5, 0x21, 0x00


	//----- nvinfo : EIATTR_KPARAM_INFO
	.align		4
.L_85:
        /*0068*/ 	.byte	0x04, 0x17
        /*006a*/ 	.short	(.L_87 - .L_86)
.L_86:
        /*006c*/ 	.word	0x00000000
        /*0070*/ 	.short	0x0000
        /*0072*/ 	.short	0x0000
        /*0074*/ 	.byte	0x00, 0xf5, 0x21, 0x00


	//----- nvinfo : EIATTR_SPARSE_MMA_MASK
	.align		4
.L_87:
        /*0078*/ 	.byte	0x03, 0x50
        /*007a*/ 	.short	0x0000


	//----- nvinfo : EIATTR_MAXREG_COUNT
	.align		4
        /*007c*/ 	.byte	0x03, 0x1b
        /*007e*/ 	.short	0x00ff


	//----- nvinfo : EIATTR_MERCURY_ISA_VERSION
	.align		4
        /*0080*/ 	.byte	0x03, 0x5f
        /*0082*/ 	.short	0x0101


	//----- nvinfo : EIATTR_VRC_CTA_INIT_COUNT
	.align		4
        /*0084*/ 	.byte	0x02, 0x4a
	.zero		1
	.zero		1


	//----- nvinfo : EIATTR_EXIT_INSTR_OFFSETS
	.align		4
        /*0088*/ 	.byte	0x04, 0x1c
        /*008a*/ 	.short	(.L_89 - .L_88)


	//   ....[0]....
.L_88:
        /*008c*/ 	.word	0x000000e0


	//   ....[1]....
        /*0090*/ 	.word	0x00000b10


	//   ....[2]....
        /*0094*/ 	.word	0x00000df0


	//   ....[3]....
        /*0098*/ 	.word	0x00000f60


	//   ....[4]....
        /*009c*/ 	.word	0x00001050


	//   ....[5]....
        /*00a0*/ 	.word	0x000010b0


	//----- nvinfo : EIATTR_CRS_STACK_SIZE
	.align		4
.L_89:
        /*00a4*/ 	.byte	0x04, 0x1e
        /*00a6*/ 	.short	(.L_91 - .L_90)
.L_90:
        /*00a8*/ 	.word	0x00000000


	//----- nvinfo : EIATTR_CBANK_PARAM_SIZE
	.align		4
.L_91:
        /*00ac*/ 	.byte	0x03, 0x19
        /*00ae*/ 	.short	0x0028


	//----- nvinfo : EIATTR_PARAM_CBANK
	.align		4
        /*00b0*/ 	.byte	0x04, 0x0a
        /*00b2*/ 	.short	(.L_93 - .L_92)
	.align		4
.L_92:
        /*00b4*/ 	.word	index@(.nv.constant0._Z16conv2dHorizontalPfS_S_iiii)
        /*00b8*/ 	.short	0x0380
        /*00ba*/ 	.short	0x0028


	//----- nvinfo : EIATTR_SW_WAR
	.align		4
.L_93:
        /*00bc*/ 	.byte	0x04, 0x36
        /*00be*/ 	.short	(.L_95 - .L_94)
.L_94:
        /*00c0*/ 	.word	0x00000008
.L_95:


//--------------------- .nv.info._Z12conv2dSharedPfS_S_iiiiiiii --------------------------
	.section	.nv.info._Z12conv2dSharedPfS_S_iiiiiiii,"",@"SHT_CUDA_INFO"
	.sectionflags	@""
	.align	4


	//----- nvinfo : EIATTR_CUDA_API_VERSION
	.align		4
        /*0000*/ 	.byte	0x04, 0x37
        /*0002*/ 	.short	(.L_97 - .L_96)
.L_96:
        /*0004*/ 	.word	0x00000082


	//----- nvinfo : EIATTR_KPARAM_INFO
	.align		4
.L_97:
        /*0008*/ 	.byte	0x04, 0x17
        /*000a*/ 	.short	(.L_99 - .L_98)
.L_98:
        /*000c*/ 	.word	0x00000000
        /*0010*/ 	.short	0x000a
        /*0012*/ 	.short	0x0034
        /*0014*/ 	.byte	0x00, 0xf0, 0x11, 0x00


	//----- nvinfo : EIATTR_KPARAM_INFO
	.align		4
.L_99:
        /*0018*/ 	.byte	0x04, 0x17
        /*001a*/ 	.short	(.L_101 - .L_100)
.L_100:
        /*001c*/ 	.word	0x00000000
        /*0020*/ 	.short	0x0009
        /*0022*/ 	.short	0x0030
        /*0024*/ 	.byte	0x00, 0xf0, 0x11, 0x00


	//----- nvinfo : EIATTR_KPARAM_INFO
	.align		4
.L_101:
        /*0028*/ 	.byte	0x04, 0x17
        /*002a*/ 	.short	(.L_103 - .L_102)
.L_102:
        /*002c*/ 	.word	0x00000000
        /*0030*/ 	.short	0x0008
        /*0032*/ 	.short	0x002c
        /*0034*/ 	.byte	0x00, 0xf0, 0x11, 0x00


	//----- nvinfo : EIATTR_KPARAM_INFO
	.align		4
.L_103:
        /*0038*/ 	.byte	0x04, 0x17
        /*003a*/ 	.short	(.L_105 - .L_104)
.L_104:
        /*003c*/ 	.word	0x00000000
        /*0040*/ 	.short	0x0007
        /*0042*/ 	.short	0x0028
        /*0044*/ 	.byte	0x00, 0xf0, 0x11, 0x00


	//----- nvinfo : EIATTR_KPARAM_INFO
	.align		4
.L_105:
        /*0048*/ 	.byte	0x04, 0x17
        /*004a*/ 	.short	(.L_107 - .L_106)
.L_106:
        /*004c*/ 	.word	0x00000000
        /*0050*/ 	.short	0x0006
        /*0052*/ 	.short	0x0024
        /*0054*/ 	.byte	0x00, 0xf0, 0x11, 0x00


	//----- nvinfo : EIATTR_KPARAM_INFO
	.align		4
.L_107:
        /*0058*/ 	.byte	0x04, 0x17
        /*005a*/ 	.short	(.L_109 - .L_108)
.L_108:
        /*005c*/ 	.word	0x00000000
        /*0060*/ 	.short	0x0005
        /*0062*/ 	.short	0x0020
        /*0064*/ 	.byte	0x00, 0xf0, 0x11, 0x00


	//----- nvinfo : EIATTR_KPARAM_INFO
	.align		4
.L_109:
        /*0068*/ 	.byte	0x04, 0x17
        /*006a*/ 	.short	(.L_111 - .L_110)
.L_110:
        /*006c*/ 	.word	0x00000000
        /*0070*/ 	.short	0x0004
        /*0072*/ 	.short	0x001c
        /*0074*/ 	.byte	0x00, 0xf0, 0x11, 0x00


	//----- nvinfo : EIATTR_KPARAM_INFO
	.align		4
.L_111:
        /*0078*/ 	.byte	0x04, 0x17
        /*007a*/ 	.short	(.L_113 - .L_112)
.L_112:
        /*007c*/ 	.word	0x00000000
        /*0080*/ 	.short	0x0003
        /*0082*/ 	.short	0x0018
        /*0084*/ 	.byte	0x00, 0xf0, 0x11, 0x00


	//----- nvinfo : EIATTR_KPARAM_INFO
	.align		4
.L_113:
        /*0088*/ 	.byte	0x04, 0x17
        /*008a*/ 	.short	(.L_115 - .L_114)
.L_114:
        /*008c*/ 	.word	0x00000000
        /*0090*/ 	.short	0x0002
        /*0092*/ 	.short	0x0010
        /*0094*/ 	.byte	0x00, 0xf5, 0x21, 0x00


	//----- nvinfo : EIATTR_KPARAM_INFO
	.align		4
.L_115:
        /*0098*/ 	.byte	0x04, 0x17
        /*009a*/ 	.short	(.L_117 - .L_116)
.L_116:
        /*009c*/ 	.word	0x00000000
        /*00a0*/ 	.short	0x0001
        /*00a2*/ 	.short	0x0008
        /*00a4*/ 	.byte	0x00, 0xf5, 0x21, 0x00


	//----- nvinfo : EIATTR_KPARAM_INFO
	.align		4
.L_117:
        /*00a8*/ 	.byte	0x04, 0x17
        /*00aa*/ 	.short	(.L_119 - .L_118)
.L_118:
        /*00ac*/ 	.word	0x00000000
        /*00b0*/ 	.short	0x0000
        /*00b2*/ 	.short	0x0000
        /*00b4*/ 	.byte	0x00, 0xf5, 0x21, 0x00


	//----- nvinfo : EIATTR_SPARSE_MMA_MASK
	.align		4
.L_119:
        /*00b8*/ 	.byte	0x03, 0x50
        /*00ba*/ 	.short	0x0000


	//----- nvinfo : EIATTR_MAXREG_COUNT
	.align		4
        /*00bc*/ 	.byte	0x03, 0x1b
        /*00be*/ 	.short	0x00ff


	//----- nvinfo : EIATTR_NUM_BARRIERS
	.align		4
        /*00c0*/ 	.byte	0x02, 0x4c
        /*00c2*/ 	.byte	0x01
	.zero		1


	//----- nvinfo : EIATTR_MERCURY_ISA_VERSION
	.align		4
        /*00c4*/ 	.byte	0x03, 0x5f
        /*00c6*/ 	.short	0x0101


	//----- nvinfo : EIATTR_VRC_CTA_INIT_COUNT
	.align		4
        /*00c8*/ 	.byte	0x02, 0x4a
	.zero		1
	.zero		1


	//----- nvinfo : EIATTR_EXIT_INSTR_OFFSETS
	.align		4
        /*00cc*/ 	.byte	0x04, 0x1c
        /*00ce*/ 	.short	(.L_121 - .L_120)


	//   ....[0]....
.L_120:
        /*00d0*/ 	.word	0x00000070


	//   ....[1]....
        /*00d4*/ 	.word	0x00000c60


	//----- nvinfo : EIATTR_CRS_STACK_SIZE
	.align		4
.L_121:
        /*00d8*/ 	.byte	0x04, 0x1e
        /*00da*/ 	.short	(.L_123 - .L_122)
.L_122:
        /*00dc*/ 	.word	0x00000000


	//----- nvinfo : EIATTR_CBANK_PARAM_SIZE
	.align		4
.L_123:
        /*00e0*/ 	.byte	0x03, 0x19
        /*00e2*/ 	.short	0x0038


	//----- nvinfo : EIATTR_PARAM_CBANK
	.align		4
        /*00e4*/ 	.byte	0x04, 0x0a
        /*00e6*/ 	.short	(.L_125 - .L_124)
	.align		4
.L_124:
        /*00e8*/ 	.word	index@(.nv.constant0._Z12conv2dSharedPfS_S_iiiiiiii)
        /*00ec*/ 	.short	0x0380
        /*00ee*/ 	.short	0x0038


	//----- nvinfo : EIATTR_SW_WAR
	.align		4
.L_125:
        /*00f0*/ 	.byte	0x04, 0x36
        /*00f2*/ 	.short	(.L_127 - .L_126)
.L_126:
        /*00f4*/ 	.word	0x00000008
.L_127:


//--------------------- .nv.info._Z11conv2dBasicPfS_S_iiiiiiii --------------------------
	.section	.nv.info._Z11conv2dBasicPfS_S_iiiiiiii,"",@"SHT_CUDA_INFO"
	.sectionflags	@""
	.align	4


	//----- nvinfo : EIATTR_CUDA_API_VERSION
	.align		4
        /*0000*/ 	.byte	0x04, 0x37
        /*0002*/ 	.short	(.L_129 - .L_128)
.L_128:
        /*0004*/ 	.word	0x00000082


	//----- nvinfo : EIATTR_KPARAM_INFO
	.align		4
.L_129:
        /*0008*/ 	.byte	0x04, 0x17
        /*000a*/ 	.short	(.L_131 - .L_130)
.L_130:
        /*000c*/ 	.word	0x00000000
        /*0010*/ 	.short	0x000a
        /*0012*/ 	.short	0x0034
        /*0014*/ 	.byte	0x00, 0xf0, 0x11, 0x00


	//----- nvinfo : EIATTR_KPARAM_INFO
	.align		4
.L_131:
        /*0018*/ 	.byte	0x04, 0x17
        /*001a*/ 	.short	(.L_133 - .L_132)
.L_132:
        /*001c*/ 	.word	0x00000000
        /*0020*/ 	.short	0x0009
        /*0022*/ 	.short	0x0030
        /*0024*/ 	.byte	0x00, 0xf0, 0x11, 0x00


	//----- nvinfo : EIATTR_KPARAM_INFO
	.align		4
.L_133:
        /*0028*/ 	.byte	0x04, 0x17
        /*002a*/ 	.short	(.L_135 - .L_134)
.L_134:
        /*002c*/ 	.word	0x00000000
        /*0030*/ 	.short	0x0008
        /*0032*/ 	.short	0x002c
        /*0034*/ 	.byte	0x00, 0xf0, 0x11, 0x00


	//----- nvinfo : EIATTR_KPARAM_INFO
	.align		4
.L_135:
        /*0038*/ 	.byte	0x04, 0x17
        /*003a*/ 	.short	(.L_137 - .L_136)
.L_136:
        /*003c*/ 	.word	0x00000000
        /*0040*/ 	.short	0x0007
        /*0042*/ 	.short	0x0028
        /*0044*/ 	.byte	0x00, 0xf0, 0x11, 0x00


	//----- nvinfo : EIATTR_KPARAM_INFO
	.align		4
.L_137:
        /*0048*/ 	.byte	0x04, 0x17
        /*004a*/ 	.short	(.L_139 - .L_138)
.L_138:
        /*004c*/ 	.word	0x00000000
        /*0050*/ 	.short	0x0006
        /*0052*/ 	.short	0x0024
        /*0054*/ 	.byte	0x00, 0xf0, 0x11, 0x00


	//----- nvinfo : EIATTR_KPARAM_INFO
	.align		4
.L_139:
        /*0058*/ 	.byte	0x04, 0x17
        /*005a*/ 	.short	(.L_141 - .L_140)
.L_140:
        /*005c*/ 	.word	0x00000000
        /*0060*/ 	.short	0x0005
        /*0062*/ 	.short	0x0020
        /*0064*/ 	.byte	0x00, 0xf0, 0x11, 0x00


	//----- nvinfo : EIATTR_KPARAM_INFO
	.align		4
.L_141:
        /*0068*/ 	.byte	0x04, 0x17
        /*006a*/ 	.short	(.L_143 - .L_142)
.L_142:
        /*006c*/ 	.word	0x00000000
        /*0070*/ 	.short	0x0004
        /*0072*/ 	.short	0x001c
        /*0074*/ 	.byte	0x00, 0xf0, 0x11, 0x00


	//----- nvinfo : EIATTR_KPARAM_INFO
	.align		4
.L_143:
        /*0078*/ 	.byte	0x04, 0x17
        /*007a*/ 	.short	(.L_145 - .L_144)
.L_144:
        /*007c*/ 	.word	0x00000000
        /*0080*/ 	.short	0x0003
        /*0082*/ 	.short	0x0018
        /*0084*/ 	.byte	0x00, 0xf0, 0x11, 0x00


	//----- nvinfo : EIATTR_KPARAM_INFO
	.align		4
.L_145:
        /*0088*/ 	.byte	0x04, 0x17
        /*008a*/ 	.short	(.L_147 - .L_146)
.L_146:
        /*008c*/ 	.word	0x00000000
        /*0090*/ 	.short	0x0002
        /*0092*/ 	.short	0x0010
        /*0094*/ 	.byte	0x00, 0xf5, 0x21, 0x00


	//----- nvinfo : EIATTR_KPARAM_INFO
	.align		4
.L_147:
        /*0098*/ 	.byte	0x04, 0x17
        /*009a*/ 	.short	(.L_149 - .L_148)
.L_148:
        /*009c*/ 	.word	0x00000000
        /*00a0*/ 	.short	0x0001
        /*00a2*/ 	.short	0x0008
        /*00a4*/ 	.byte	0x00, 0xf5, 0x21, 0x00


	//----- nvinfo : EIATTR_KPARAM_INFO
	.align		4
.L_149:
        /*00a8*/ 	.byte	0x04, 0x17
        /*00aa*/ 	.short	(.L_151 - .L_150)
.L_150:
        /*00ac*/ 	.word	0x00000000
        /*00b0*/ 	.short	0x0000
        /*00b2*/ 	.short	0x0000
        /*00b4*/ 	.byte	0x00, 0xf5, 0x21, 0x00


	//----- nvinfo : EIATTR_SPARSE_MMA_MASK
	.align		4
.L_151:
        /*00b8*/ 	.byte	0x03, 0x50
        /*00ba*/ 	.short	0x0000


	//----- nvinfo : EIATTR_MAXREG_COUNT
	.align		4
        /*00bc*/ 	.byte	0x03, 0x1b
        /*00be*/ 	.short	0x00ff


	//----- nvinfo : EIATTR_MERCURY_ISA_VERSION
	.align		4
        /*00c0*/ 	.byte	0x03, 0x5f
        /*00c2*/ 	.short	0x0101


	//----- nvinfo : EIATTR_INT_WARP_WIDE_INSTR_OFFSETS
	.align		4
        /*00c4*/ 	.byte	0x04, 0x31
        /*00c6*/ 	.short	(.L_153 - .L_152)


	//   ....[0]....
.L_152:
        /*00c8*/ 	.word	0x00000f10


	//----- nvinfo : EIATTR_VRC_CTA_INIT_COUNT
	.align		4
.L_153:
        /*00cc*/ 	.byte	0x02, 0x4a
	.zero		1
	.zero		1


	//----- nvinfo : EIATTR_EXIT_INSTR_OFFSETS
	.align		4
        /*00d0*/ 	.byte	0x04, 0x1c
        /*00d2*/ 	.short	(.L_155 - .L_154)


	//   ....[0]....
.L_154:
        /*00d4*/ 	.word	0x00000120


	//   ....[1]....
        /*00d8*/ 	.word	0x000016a0


	//----- nvinfo : EIATTR_CRS_STACK_SIZE
	.align		4
.L_155:
        /*00dc*/ 	.byte	0x04, 0x1e
        /*00de*/ 	.short	(.L_157 - .L_156)
.L_156:
        /*00e0*/ 	.word	0x00000000


	//----- nvinfo : EIATTR_CBANK_PARAM_SIZE
	.align		4
.L_157:
        /*00e4*/ 	.byte	0x03, 0x19
        /*00e6*/ 	.short	0x0038


	//----- nvinfo : EIATTR_PARAM_CBANK
	.align		4
        /*00e8*/ 	.byte	0x04, 0x0a
        /*00ea*/ 	.short	(.L_159 - .L_158)
	.align		4
.L_158:
        /*00ec*/ 	.word	index@(.nv.constant0._Z11conv2dBasicPfS_S_iiiiiiii)
        /*00f0*/ 	.short	0x0380
        /*00f2*/ 	.short	0x0038


	//----- nvinfo : EIATTR_SW_WAR
	.align		4
.L_159:
        /*00f4*/ 	.byte	0x04, 0x36
        /*00f6*/ 	.short	(.L_161 - .L_160)
.L_160:
        /*00f8*/ 	.word	0x00000008
.L_161:


//--------------------- .nv.callgraph             --------------------------
	.section	.nv.callgraph,"",@"SHT_CUDA_CALLGRAPH"
	.align	4
	.sectionentsize	8
	.align		4
        /*0000*/ 	.word	0x00000000
	.align		4
        /*0004*/ 	.word	0xffffffff
	.align		4
        /*0008*/ 	.word	0x00000000
	.align		4
        /*000c*/ 	.word	0xfffffffe
	.align		4
        /*0010*/ 	.word	0x00000000
	.align		4
        /*0014*/ 	.word	0xfffffffd
	.align		4
        /*0018*/ 	.word	0x00000000
	.align		4
        /*001c*/ 	.word	0xfffffffc


//--------------------- .text._Z7addBiasPfS_iii   --------------------------
	.section	.text._Z7addBiasPfS_iii,"ax",@progbits
	.align	128
        .global         _Z7addBiasPfS_iii
        .type           _Z7addBiasPfS_iii,@function
        .size           _Z7addBiasPfS_iii,(.L_x_53 - _Z7addBiasPfS_iii)
        .other          _Z7addBiasPfS_iii,@"STO_CUDA_ENTRY STV_DEFAULT"
_Z7addBiasPfS_iii:
.text._Z7addBiasPfS_iii:
[----:B------:R-:W-:Y:S01]  /*0000*/  LDC R1, c[0x0][0x37c] ;  /* 0x0000df00ff017b82 */ /* 0x000fe20000000800 */
[----:B------:R-:W0:Y:S07]  /*0010*/  S2R R5, SR_TID.X ;  /* 0x0000000000057919 */ /* 0x000e2e0000002100 */
[----:B------:R-:W1:Y:S01]  /*0020*/  LDC R0, c[0x0][0x364] ;  /* 0x0000d900ff007b82 */ /* 0x000e620000000800 */
[----:B------:R-:W2:Y:S01]  /*0030*/  LDCU.64 UR8, c[0x0][0x390] ;  /* 0x00007200ff0877ac */ /* 0x000ea20008000a00 */
[----:B------:R-:W1:Y:S01]  /*0040*/  S2R R3, SR_TID.Y ;  /* 0x0000000000037919 */ /* 0x000e620000002200 */
[----:B------:R-:W3:Y:S01]  /*0050*/  LDCU UR7, c[0x0][0x398] ;  /* 0x00007300ff0777ac */ /* 0x000ee20008000800 */
[----:B------:R-:W4:Y:S04]  /*0060*/  S2R R2, SR_TID.Z ;  /* 0x0000000000027919 */ /* 0x000f280000002300 */
[----:B------:R-:W0:Y:S08]  /*0070*/  S2UR UR5, SR_CTAID.X ;  /* 0x00000000000579c3 */ /* 0x000e300000002500 */
[----:B------:R-:W0:Y:S08]  /*0080*/  LDC R6, c[0x0][0x360] ;  /* 0x0000d800ff067b82 */ /* 0x000e300000000800 */
[----:B------:R-:W1:Y:S08]  /*0090*/  S2UR UR4, SR_CTAID.Y ;  /* 0x00000000000479c3 */ /* 0x000e700000002600 */
[----:B------:R-:W4:Y:S08]  /*00a0*/  S2UR UR6, SR_CTAID.Z ;  /* 0x00000000000679c3 */ /* 0x000f300000002700 */
[----:B------:R-:W4:Y:S01]  /*00b0*/  LDC R7, c[0x0][0x368] ;  /* 0x0000da00ff077b82 */ /* 0x000f220000000800 */
[----:B0-----:R-:W-:-:S05]  /*00c0*/  IMAD R6, R6, UR5, R5 ;  /* 0x0000000506067c24 */ /* 0x001fca000f8e0205 */
[----:B--2---:R-:W-:Y:S01]  /*00d0*/  ISETP.GE.AND P0, PT, R6, UR9, PT ;  /* 0x0000000906007c0c */ /* 0x004fe2000bf06270 */
[----:B-1----:R-:W-:-:S05]  /*00e0*/  IMAD R0, R0, UR4, R3 ;  /* 0x0000000400007c24 */ /* 0x002fca000f8e0203 */
[----:B------:R-:W-:Y:S01]  /*00f0*/  ISETP.GE.OR P0, PT, R0, UR8, P0 ;  /* 0x0000000800007c0c */ /* 0x000fe20008706670 */
[----:B----4-:R-:W-:-:S05]  /*0100*/  IMAD R7, R7, UR6, R2 ;  /* 0x0000000607077c24 */ /* 0x010fca000f8e0202 */
[----:B---3--:R-:W-:-:S13]  /*0110*/  ISETP.GE.OR P0, PT, R7, UR7, P0 ;  /* 0x0000000707007c0c */ /* 0x008fda0008706670 */
[----:B------:R-:W-:Y:S05]  /*0120*/  @P0 EXIT ;  /* 0x000000000000094d */ /* 0x000fea0003800000 */
[----:B------:R-:W0:Y:S01]  /*0130*/  LDC.64 R2, c[0x0][0x388] ;  /* 0x0000e200ff027b82 */ /* 0x000e220000000a00 */
[----:B------:R-:W1:Y:S01]  /*0140*/  LDCU.64 UR4, c[0x0][0x358] ;  /* 0x00006b00ff0477ac */ /* 0x000e620008000a00 */
[----:B------:R-:W-:-:S04]  /*0150*/  IMAD R9, R7, UR8, R0 ;  /* 0x0000000807097c24 */ /* 0x000fc8000f8e0200 */
[----:B------:R-:W-:Y:S02]  /*0160*/  IMAD R9, R9, UR9, R6 ;  /* 0x0000000909097c24 */ /* 0x000fe4000f8e0206 */
[----:B------:R-:W2:Y:S01]  /*0170*/  LDC.64 R4, c[0x0][0x380] ;  /* 0x0000e000ff047b82 */ /* 0x000ea20000000a00 */
[----:B0-----:R-:W-:-:S06]  /*0180*/  IMAD.WIDE.U32 R2, R7, 0x4, R2 ;  /* 0x0000000407027825 */ /* 0x001fcc00078e0002 */
[----:B-1----:R-:W3:Y:S01]  /*0190*/  LDG.E R2, desc[UR4][R2.64] ;  /* 0x0000000402027981 */ /* 0x002ee2000c1e1900 */
[----:B--2---:R-:W-:-:S05]  /*01a0*/  IMAD.WIDE R4, R9, 0x4, R4 ;  /* 0x0000000409047825 */ /* 0x004fca00078e0204 */
[----:B------:R-:W3:Y:S02]  /*01b0*/  LDG.E R7, desc[UR4][R4.64] ;  /* 0x0000000404077981 */ /* 0x000ee4000c1e1900 */
[----:B---3--:R-:W-:-:S05]  /*01c0*/  FADD R7, R2, R7 ;  /* 0x0000000702077221 */ /* 0x008fca0000000000 */
[----:B------:R-:W-:Y:S01]  /*01d0*/  STG.E desc[UR4][R4.64], R7 ;  /* 0x0000000704007986 */ /* 0x000fe2000c101904 */
[----:B------:R-:W-:Y:S05]  /*01e0*/  EXIT ;  /* 0x000000000000794d */ /* 0x000fea0003800000 */
.L_x_0:
[----:B------:R-:W-:-:S00]  /*01f0*/  BRA `(.L_x_0) ;  /* 0xfffffffc00fc7947 */ /* 0x000fc0000383ffff */
[----:B------:R-:W-:-:S00]  /*0200*/  NOP ;  /* 0x0000000000007918 */ /* 0x000fc00000000000 */
[----:B------:R-:W-:-:S00]  /*0210*/  NOP ;  /* 0x0000000000007918 */ /* 0x000fc00000000000 */
[----:B------:R-:W-:-:S00]  /*0220*/  NOP ;  /* 0x0000000000007918 */ /* 0x000fc00000000000 */
[----:B------:R-:W-:-:S00]  /*0230*/  NOP ;  /* 0x0000000000007918 */ /* 0x000fc00000000000 */
[----:B------:R-:W-:-:S00]  /*0240*/  NOP ;  /* 0x0000000000007918 */ /* 0x000fc00000000000 */
[----:B------:R-:W-:-:S00]  /*0250*/  NOP ;  /* 0x0000000000007918 */ /* 0x000fc00000000000 */
[----:B------:R-:W-:-:S00]  /*0260*/  NOP ;  /* 0x0000000000007918 */ /* 0x000fc00000000000 */
[----:B------:R-:W-:-:S00]  /*0270*/  NOP ;  /* 0x0000000000007918 */ /* 0x000fc00000000000 */
.L_x_53:


//--------------------- .text._Z14conv2dVerticalPfS_S_iiii --------------------------
	.section	.text._Z14conv2dVerticalPfS_S_iiii,"ax",@progbits
	.align	128
        .global         _Z14conv2dVerticalPfS_S_iiii
        .type           _Z14conv2dVerticalPfS_S_iiii,@function
        .size           _Z14conv2dVerticalPfS_S_iiii,(.L_x_54 - _Z14conv2dVerticalPfS_S_iiii)
        .other          _Z14conv2dVerticalPfS_S_iiii,@"STO_CUDA_ENTRY STV_DEFAULT"
_Z14conv2dVerticalPfS_S_iiii:
.text._Z14conv2dVerticalPfS_S_iiii:
[----:B------:R-:W-:Y:S01]  /*0000*/  LDC R1, c[0x0][0x37c] ;  /* 0x0000df00ff017b82 */ /* 0x000fe20000000800 */
[----:B------:R-:W0:Y:S07]  /*0010*/  S2R R5, SR_TID.X ;  /* 0x0000000000057919 */ /* 0x000e2e0000002100 */
[----:B------:R-:W1:Y:S01]  /*0020*/  LDC R3, c[0x0][0x364] ;  /* 0x0000d900ff037b82 */ /* 0x000e620000000800 */
[----:B------:R-:W2:Y:S01]  /*0030*/  LDCU.64 UR6, c[0x0][0x398] ;  /* 0x00007300ff0677ac */ /* 0x000ea20008000a00 */
[----:B------:R-:W1:Y:S06]  /*0040*/  S2R R4, SR_TID.Y ;  /* 0x0000000000047919 */ /* 0x000e6c0000002200 */
[----:B------:R-:W0:Y:S08]  /*0050*/  S2UR UR5, SR_CTAID.X ;  /* 0x00000000000579c3 */ /* 0x000e300000002500 */
[----:B------:R-:W0:Y:S08]  /*0060*/  LDC R0, c[0x0][0x360] ;  /* 0x0000d800ff007b82 */ /* 0x000e300000000800 */
[----:B------:R-:W1:Y:S08]  /*0070*/  S2UR UR4, SR_CTAID.Y ;  /* 0x00000000000479c3 */ /* 0x000e700000002600 */
[----:B------:R-:W3:Y:S01]  /*0080*/  LDC R2, c[0x0][0x3a0] ;  /* 0x0000e800ff027b82 */ /* 0x000ee20000000800 */
[----:B0-----:R-:W-:-:S05]  /*0090*/  IMAD R0, R0, UR5, R5 ;  /* 0x0000000500007c24 */ /* 0x001fca000f8e0205 */
[----:B--2---:R-:W-:Y:S01]  /*00a0*/  ISETP.GE.AND P0, PT, R0, UR7, PT ;  /* 0x0000000700007c0c */ /* 0x004fe2000bf06270 */
[----:B-1----:R-:W-:-:S05]  /*00b0*/  IMAD R3, R3, UR4, R4 ;  /* 0x0000000403037c24 */ /* 0x002fca000f8e0204 */
[----:B------:R-:W-:-:S04]  /*00c0*/  ISETP.GE.OR P0, PT, R3, UR6, P0 ;  /* 0x0000000603007c0c */ /* 0x000fc80008706670 */
[----:B---3--:R-:W-:-:S13]  /*00d0*/  ISETP.LT.OR P0, PT, R2, 0x1, P0 ;  /* 0x000000010200780c */ /* 0x008fda0000701670 */
[----:B------:R-:W-:Y:S05]  /*00e0*/  @P0 EXIT ;  /* 0x000000000000094d */ /* 0x000fea0003800000 */
[----:B------:R-:W0:Y:S01]  /*00f0*/  LDCU UR5, c[0x0][0x3a4] ;  /* 0x00007480ff0577ac */ /* 0x000e220008000800 */
[----:B------:R-:W1:Y:S01]  /*0100*/  LDCU.64 UR10, c[0x0][0x358] ;  /* 0x00006b00ff0a77ac */ /* 0x000e620008000a00 */
[----:B0-----:R-:W-:-:S09]  /*0110*/  UISETP.GE.AND UP0, UPT, UR5, 0x1, UPT ;  /* 0x000000010500788c */ /* 0x001fd2000bf06270 */
[----:B-1----:R-:W-:Y:S05]  /*0120*/  BRA.U !UP0, `(.L_x_1) ;  /* 0x0000000d08787547 */ /* 0x002fea000b800000 */
[----:B------:R-:W-:Y:S02]  /*0130*/  ULOP3.LUT UR7, UR5, 0x7, URZ, 0xc0, !UPT ;  /* 0x0000000705077892 */ /* 0x000fe4000f8ec0ff */
[----:B------:R-:W-:Y:S02]  /*0140*/  USHF.R.U32.HI UR4, URZ, 0x1, UR5 ;  /* 0x00000001ff047899 */ /* 0x000fe40008011605 */
[----:B------:R-:W-:Y:S02]  /*0150*/  UIADD3 UR6, UPT, UPT, UR7, -0x1, URZ ;  /* 0xffffffff07067890 */ /* 0x000fe4000fffe0ff */
[----:B------:R-:W-:Y:S02]  /*0160*/  ULOP3.LUT UR8, UR5, 0x3, URZ, 0xc0, !UPT ;  /* 0x0000000305087892 */ /* 0x000fe4000f8ec0ff */
[----:B------:R-:W-:Y:S01]  /*0170*/  IADD3 R2, PT, PT, R3, -UR4, RZ ;  /* 0x8000000403027c10 */ /* 0x000fe2000fffe0ff */
[----:B------:R-:W-:Y:S02]  /*0180*/  ULOP3.LUT UR5, UR5, 0x7ffffff8, URZ, 0xc0, !UPT ;  /* 0x7ffffff805057892 */ /* 0x000fe4000f8ec0ff */
[----:B------:R-:W-:Y:S01]  /*0190*/  UISETP.GE.U32.AND UP0, UPT, UR6, 0x3, UPT ;  /* 0x000000030600788c */ /* 0x000fe2000bf06070 */
[----:B------:R-:W-:-:S10]  /*01a0*/  UMOV UR4, URZ ;  /* 0x000000ff00047c82 */ /* 0x000fd40008000000 */
.L_x_8:
[----:B0-----:R-:W0:Y:S01]  /*01b0*/  LDCU UR6, c[0x0][0x3a4] ;  /* 0x00007480ff0677ac */ /* 0x001e220008000800 */
[----:B------:R-:W-:Y:S01]  /*01c0*/  CS2R R4, SRZ ;  /* 0x0000000000047805 */ /* 0x000fe2000001ff00 */
[----:B0-----:R-:W-:-:S09]  /*01d0*/  UISETP.GE.U32.AND UP1, UPT, UR6, 0x8, UPT ;  /* 0x000000080600788c */ /* 0x001fd2000bf26070 */
[----:B------:R-:W-:Y:S05]  /*01e0*/  BRA.U !UP1, `(.L_x_2) ;  /* 0x0000000509847547 */ /* 0x000fea000b800000 */
[----:B------:R-:W0:Y:S01]  /*01f0*/  LDC R5, c[0x0][0x398] ;  /* 0x0000e600ff057b82 */ /* 0x000e220000000800 */
[----:B------:R-:W-:Y:S01]  /*0200*/  HFMA2 R4, -RZ, RZ, 0, 0 ;  /* 0x00000000ff047431 */ /* 0x000fe200000001ff */
[----:B------:R-:W-:-:S06]  /*0210*/  MOV R9, RZ ;  /* 0x000000ff00097202 */ /* 0x000fcc0000000f00 */
[----:B------:R-:W1:Y:S02]  /*0220*/  LDC.64 R10, c[0x0][0x388] ;  /* 0x0000e200ff0a7b82 */ /* 0x000e640000000a00 */
.L_x_3:
[----:B------:R-:W-:Y:S01]  /*0230*/  IADD3 R6, PT, PT, R2, R9, RZ ;  /* 0x0000000902067210 */ /* 0x000fe20007ffe0ff */
[----:B-1----:R-:W-:-:S03]  /*0240*/  IMAD.WIDE.U32 R12, R9, 0x4, R10 ;  /* 0x00000004090c7825 */ /* 0x002fc600078e000a */
[----:B0-----:R-:W-:-:S04]  /*0250*/  ISETP.GE.AND P4, PT, R6, R5, PT ;  /* 0x000000050600720c */ /* 0x001fc80003f86270 */
[----:B------:R-:W-:-:S13]  /*0260*/  ISETP.LT.OR P4, PT, R6, RZ, P4 ;  /* 0x000000ff0600720c */ /* 0x000fda0002781670 */
[----:B------:R-:W0:Y:S01]  /*0270*/  @!P4 LDC R8, c[0x0][0x39c] ;  /* 0x0000e700ff08cb82 */ /* 0x000e220000000800 */
[----:B------:R-:W-:-:S07]  /*0280*/  @!P4 IMAD R7, R5, UR4, R6 ;  /* 0x000000040507cc24 */ /* 0x000fce000f8e0206 */
[----:B------:R-:W1:Y:S01]  /*0290*/  @!P4 LDC.64 R18, c[0x0][0x380] ;  /* 0x0000e000ff12cb82 */ /* 0x000e620000000a00 */
[----:B0-----:R-:W-:-:S04]  /*02a0*/  @!P4 IMAD R7, R7, R8, R0 ;  /* 0x000000080707c224 */ /* 0x001fc800078e0200 */
[----:B-1----:R-:W-:Y:S02]  /*02b0*/  @!P4 IMAD.WIDE R18, R7, 0x4, R18 ;  /* 0x000000040712c825 */ /* 0x002fe400078e0212 */
[----:B------:R-:W2:Y:S04]  /*02c0*/  @!P4 LDG.E R7, desc[UR10][R12.64] ;  /* 0x0000000a0c07c981 */ /* 0x000ea8000c1e1900 */
[----:B------:R-:W2:Y:S01]  /*02d0*/  @!P4 LDG.E R19, desc[UR10][R18.64] ;  /* 0x0000000a1213c981 */ /* 0x000ea2000c1e1900 */
[C---:B------:R-:W-:Y:S02]  /*02e0*/  IADD3 R8, PT, PT, R6.reuse, 0x1, RZ ;  /* 0x0000000106087810 */ /* 0x040fe40007ffe0ff */
[----:B------:R-:W-:Y:S02]  /*02f0*/  IADD3 R16, PT, PT, R6, 0x2, RZ ;  /* 0x0000000206107810 */ /* 0x000fe40007ffe0ff */
[----:B------:R-:W-:-:S02]  /*0300*/  ISETP.GE.AND P3, PT, R8, R5, PT ;  /* 0x000000050800720c */ /* 0x000fc40003f66270 */
[-C--:B------:R-:W-:Y:S02]  /*0310*/  ISETP.GE.AND P2, PT, R16, R5.reuse, PT ;  /* 0x000000051000720c */ /* 0x080fe40003f46270 */
[----:B------:R-:W-:Y:S02]  /*0320*/  ISETP.LT.OR P3, PT, R8, RZ, P3 ;  /* 0x000000ff0800720c */ /* 0x000fe40001f61670 */
[----:B------:R-:W-:Y:S02]  /*0330*/  ISETP.LT.OR P2, PT, R16, RZ, P2 ;  /* 0x000000ff1000720c */ /* 0x000fe40001741670 */
[C---:B------:R-:W-:Y:S02]  /*0340*/  IADD3 R24, PT, PT, R6.reuse, 0x3, RZ ;  /* 0x0000000306187810 */ /* 0x040fe40007ffe0ff */
[----:B------:R-:W-:Y:S02]  /*0350*/  IADD3 R20, PT, PT, R6, 0x4, RZ ;  /* 0x0000000406147810 */ /* 0x000fe40007ffe0ff */
[----:B------:R-:W-:-:S02]  /*0360*/  ISETP.GE.AND P1, PT, R24, R5, PT ;  /* 0x000000051800720c */ /* 0x000fc40003f26270 */
[----:B------:R-:W-:Y:S02]  /*0370*/  ISETP.GE.AND P0, PT, R20, R5, PT ;  /* 0x000000051400720c */ /* 0x000fe40003f06270 */
[----:B------:R-:W-:Y:S01]  /*0380*/  ISETP.LT.OR P1, PT, R24, RZ, P1 ;  /* 0x000000ff1800720c */ /* 0x000fe20000f21670 */
[----:B------:R-:W0:Y:S01]  /*0390*/  @!P3 LDC R21, c[0x0][0x39c] ;  /* 0x0000e700ff15bb82 */ /* 0x000e220000000800 */
[----:B------:R-:W-:Y:S01]  /*03a0*/  IADD3 R22, PT, PT, R6, 0x5, RZ ;  /* 0x0000000506167810 */ /* 0x000fe20007ffe0ff */
[----:B------:R-:W-:Y:S01]  /*03b0*/  @!P3 IMAD R17, R5, UR4, R8 ;  /* 0x000000040511bc24 */ /* 0x000fe2000f8e0208 */
[----:B------:R-:W-:-:S05]  /*03c0*/  ISETP.LT.OR P0, PT, R20, RZ, P0 ;  /* 0x000000ff1400720c */ /* 0x000fca0000701670 */
[----:B------:R-:W1:Y:S01]  /*03d0*/  @!P3 LDC.64 R14, c[0x0][0x380] ;  /* 0x0000e000ff0ebb82 */ /* 0x000e620000000a00 */
[----:B------:R-:W-:-:S07]  /*03e0*/  IADD3 R8, PT, PT, R6, 0x6, RZ ;  /* 0x0000000606087810 */ /* 0x000fce0007ffe0ff */
[----:B------:R-:W3:Y:S08]  /*03f0*/  @!P2 LDC R23, c[0x0][0x39c] ;  /* 0x0000e700ff17ab82 */ /* 0x000ef00000000800 */
[----:B------:R-:W4:Y:S01]  /*0400*/  @!P2 LDC.64 R26, c[0x0][0x380] ;  /* 0x0000e000ff1aab82 */ /* 0x000f220000000a00 */
[----:B------:R-:W-:-:S07]  /*0410*/  @!P2 IMAD R28, R5, UR4, R16 ;  /* 0x00000004051cac24 */ /* 0x000fce000f8e0210 */
[----:B------:R-:W5:Y:S01]  /*0420*/  @!P1 LDC R25, c[0x0][0x39c] ;  /* 0x0000e700ff199b82 */ /* 0x000f620000000800 */
[----:B------:R-:W-:Y:S01]  /*0430*/  ISETP.GE.AND P5, PT, R8, R5, PT ;  /* 0x000000050800720c */ /* 0x000fe20003fa6270 */
[----:B0-----:R-:W-:-:S03]  /*0440*/  @!P3 IMAD R17, R17, R21, R0 ;  /* 0x000000151111b224 */ /* 0x001fc600078e0200 */
[----:B------:R-:W-:Y:S01]  /*0450*/  ISETP.LT.OR P5, PT, R8, RZ, P5 ;  /* 0x000000ff0800720c */ /* 0x000fe20002fa1670 */
[----:B-1----:R-:W-:Y:S02]  /*0460*/  @!P3 IMAD.WIDE R14, R17, 0x4, R14 ;  /* 0x00000004110eb825 */ /* 0x002fe400078e020e */
[----:B------:R-:W0:Y:S02]  /*0470*/  @!P0 LDC R21, c[0x0][0x39c] ;  /* 0x0000e700ff158b82 */ /* 0x000e240000000800 */
[----:B---3--:R-:W-:Y:S01]  /*0480*/  @!P2 IMAD R23, R28, R23, R0 ;  /* 0x000000171c17a224 */ /* 0x008fe200078e0200 */
[----:B------:R-:W-:-:S03]  /*0490*/  IADD3 R6, PT, PT, R6, 0x7, RZ ;  /* 0x0000000706067810 */ /* 0x000fc60007ffe0ff */
[----:B----4-:R-:W-:Y:S02]  /*04a0*/  @!P2 IMAD.WIDE R26, R23, 0x4, R26 ;  /* 0x00000004171aa825 */ /* 0x010fe400078e021a */
[----:B------:R-:W1:Y:S02]  /*04b0*/  @!P1 LDC.64 R16, c[0x0][0x380] ;  /* 0x0000e000ff109b82 */ /* 0x000e640000000a00 */
[C---:B------:R-:W-:Y:S01]  /*04c0*/  @!P1 IMAD R29, R5.reuse, UR4, R24 ;  /* 0x00000004051d9c24 */ /* 0x040fe2000f8e0218 */
[C---:B------:R-:W-:Y:S01]  /*04d0*/  ISETP.GE.AND P6, PT, R6.reuse, R5, PT ;  /* 0x000000050600720c */ /* 0x040fe20003fc6270 */
[----:B------:R-:W-:Y:S01]  /*04e0*/  @!P0 IMAD R20, R5, UR4, R20 ;  /* 0x0000000405148c24 */ /* 0x000fe2000f8e0214 */
[----:B------:R-:W3:Y:S01]  /*04f0*/  @!P2 LDG.E R27, desc[UR10][R26.64] ;  /* 0x0000000a1a1ba981 */ /* 0x000ee2000c1e1900 */
[--C-:B-----5:R-:W-:Y:S02]  /*0500*/  @!P1 IMAD R29, R29, R25, R0.reuse ;  /* 0x000000191d1d9224 */ /* 0x120fe400078e0200 */
[----:B------:R-:W4:Y:S01]  /*0510*/  @!P5 LDC R25, c[0x0][0x39c] ;  /* 0x0000e700ff19db82 */ /* 0x000f220000000800 */
[----:B------:R-:W-:Y:S01]  /*0520*/  ISETP.LT.OR P6, PT, R6, RZ, P6 ;  /* 0x000000ff0600720c */ /* 0x000fe200037c1670 */
[----:B0-----:R-:W-:-:S12]  /*0530*/  @!P0 IMAD R21, R20, R21, R0 ;  /* 0x0000001514158224 */ /* 0x001fd800078e0200 */
[----:B------:R-:W5:Y:S01]  /*0540*/  @!P6 LDG.E R26, desc[UR10][R12.64+0x1c] ;  /* 0x00001c0a0c1ae981 */ /* 0x000f62000c1e1900 */
[----:B-1----:R-:W-:Y:S02]  /*0550*/  @!P1 IMAD.WIDE R16, R29, 0x4, R16 ;  /* 0x000000041d109825 */ /* 0x002fe400078e0210 */
[----:B------:R-:W0:Y:S04]  /*0560*/  @!P6 LDC R29, c[0x0][0x39c] ;  /* 0x0000e700ff1deb82 */ /* 0x000e280000000800 */
[----:B------:R-:W5:Y:S04]  /*0570*/  @!P1 LDG.E R17, desc[UR10][R16.64] ;  /* 0x0000000a10119981 */ /* 0x000f68000c1e1900 */
[----:B------:R-:W5:Y:S01]  /*0580*/  @!P1 LDG.E R16, desc[UR10][R12.64+0xc] ;  /* 0x00000c0a0c109981 */ /* 0x000f62000c1e1900 */
[----:B--2---:R-:W-:Y:S01]  /*0590*/  @!P4 FFMA R4, R19, R7, R4 ;  /* 0x000000071304c223 */ /* 0x004fe20000000004 */
[C---:B------:R-:W-:Y:S01]  /*05a0*/  ISETP.GE.AND P4, PT, R22.reuse, R5, PT ;  /* 0x000000051600720c */ /* 0x040fe20003f86270 */
[----:B------:R-:W1:Y:S01]  /*05b0*/  @!P0 LDC.64 R18, c[0x0][0x380] ;  /* 0x0000e000ff128b82 */ /* 0x000e620000000a00 */
[----:B------:R2:W3:Y:S02]  /*05c0*/  @!P3 LDG.E R7, desc[UR10][R14.64] ;  /* 0x0000000a0e07b981 */ /* 0x0004e4000c1e1900 */
[----:B------:R-:W-:-:S13]  /*05d0*/  ISETP.LT.OR P4, PT, R22, RZ, P4 ;  /* 0x000000ff1600720c */ /* 0x000fda0002781670 */
[----:B------:R-:W4:Y:S08]  /*05e0*/  @!P4 LDC R23, c[0x0][0x39c] ;  /* 0x0000e700ff17cb82 */ /* 0x000f300000000800 */
[----:B--2---:R-:W2:Y:S01]  /*05f0*/  @!P4 LDC.64 R14, c[0x0][0x380] ;  /* 0x0000e000ff0ecb82 */ /* 0x004ea20000000a00 */
[----:B------:R-:W-:Y:S02]  /*0600*/  @!P4 IMAD R22, R5, UR4, R22 ;  /* 0x000000040516cc24 */ /* 0x000fe4000f8e0216 */
[----:B-1----:R-:W-:-:S05]  /*0610*/  @!P0 IMAD.WIDE R18, R21, 0x4, R18 ;  /* 0x0000000415128825 */ /* 0x002fca00078e0212 */
[----:B------:R-:W1:Y:S01]  /*0620*/  @!P5 LDC.64 R20, c[0x0][0x380] ;  /* 0x0000e000ff14db82 */ /* 0x000e620000000a00 */
[----:B------:R0:W5:Y:S01]  /*0630*/  @!P0 LDG.E R19, desc[UR10][R18.64] ;  /* 0x0000000a12138981 */ /* 0x000162000c1e1900 */
[----:B----4-:R-:W-:-:S06]  /*0640*/  @!P4 IMAD R24, R22, R23, R0 ;  /* 0x000000171618c224 */ /* 0x010fcc00078e0200 */
[----:B------:R-:W4:Y:S01]  /*0650*/  @!P6 LDC.64 R22, c[0x0][0x380] ;  /* 0x0000e000ff16eb82 */ /* 0x000f220000000a00 */
[----:B--2---:R-:W-:-:S04]  /*0660*/  @!P4 IMAD.WIDE R14, R24, 0x4, R14 ;  /* 0x00000004180ec825 */ /* 0x004fc800078e020e */
[C---:B------:R-:W-:Y:S02]  /*0670*/  @!P5 IMAD R24, R5.reuse, UR4, R8 ;  /* 0x000000040518dc24 */ /* 0x040fe4000f8e0208 */
[----:B------:R-:W3:Y:S02]  /*0680*/  @!P3 LDG.E R8, desc[UR10][R12.64+0x4] ;  /* 0x0000040a0c08b981 */ /* 0x000ee4000c1e1900 */
[----:B------:R-:W-:Y:S02]  /*0690*/  @!P5 IMAD R25, R24, R25, R0 ;  /* 0x000000191819d224 */ /* 0x000fe400078e0200 */
[----:B------:R-:W2:Y:S01]  /*06a0*/  @!P2 LDG.E R24, desc[UR10][R12.64+0x8] ;  /* 0x0000080a0c18a981 */ /* 0x000ea2000c1e1900 */
[----:B0-----:R-:W-:-:S03]  /*06b0*/  @!P6 IMAD R18, R5, UR4, R6 ;  /* 0x000000040512ec24 */ /* 0x001fc6000f8e0206 */
[----:B------:R-:W5:Y:S01]  /*06c0*/  @!P0 LDG.E R6, desc[UR10][R12.64+0x10] ;  /* 0x0000100a0c068981 */ /* 0x000f62000c1e1900 */
[----:B-1----:R-:W-:-:S03]  /*06d0*/  @!P5 IMAD.WIDE R20, R25, 0x4, R20 ;  /* 0x000000041914d825 */ /* 0x002fc600078e0214 */
[----:B------:R-:W5:Y:S01]  /*06e0*/  @!P4 LDG.E R15, desc[UR10][R14.64] ;  /* 0x0000000a0e0fc981 */ /* 0x000f62000c1e1900 */
[----:B------:R-:W-:-:S03]  /*06f0*/  @!P6 IMAD R29, R18, R29, R0 ;  /* 0x0000001d121de224 */ /* 0x000fc600078e0200 */
[----:B------:R-:W5:Y:S01]  /*0700*/  @!P4 LDG.E R18, desc[UR10][R12.64+0x14] ;  /* 0x0000140a0c12c981 */ /* 0x000f62000c1e1900 */
[----:B----4-:R-:W-:-:S03]  /*0710*/  @!P6 IMAD.WIDE R22, R29, 0x4, R22 ;  /* 0x000000041d16e825 */ /* 0x010fc600078e0216 */
[----:B------:R-:W4:Y:S04]  /*0720*/  @!P5 LDG.E R21, desc[UR10][R20.64] ;  /* 0x0000000a1415d981 */ /* 0x000f28000c1e1900 */
[----:B------:R-:W4:Y:S04]  /*0730*/  @!P5 LDG.E R25, desc[UR10][R12.64+0x18] ;  /* 0x0000180a0c19d981 */ /* 0x000f28000c1e1900 */
[----:B------:R-:W4:Y:S01]  /*0740*/  @!P6 LDG.E R23, desc[UR10][R22.64] ;  /* 0x0000000a1617e981 */ /* 0x000f22000c1e1900 */
[----:B------:R-:W-:Y:S01]  /*0750*/  IADD3 R9, PT, PT, R9, 0x8, RZ ;  /* 0x0000000809097810 */ /* 0x000fe20007ffe0ff */
[----:B---3--:R-:W-:-:S04]  /*0760*/  @!P3 FFMA R4, R7, R8, R4 ;  /* 0x000000080704b223 */ /* 0x008fc80000000004 */
[----:B--2---:R-:W-:-:S04]  /*0770*/  @!P2 FFMA R4, R27, R24, R4 ;  /* 0x000000181b04a223 */ /* 0x004fc80000000004 */
[----:B-----5:R-:W-:-:S04]  /*0780*/  @!P1 FFMA R4, R17, R16, R4 ;  /* 0x0000001011049223 */ /* 0x020fc80000000004 */
[----:B------:R-:W-:Y:S01]  /*0790*/  @!P0 FFMA R4, R19, R6, R4 ;  /* 0x0000000613048223 */ /* 0x000fe20000000004 */
[----:B------:R-:W-:-:S03]  /*07a0*/  ISETP.NE.AND P0, PT, R9, UR5, PT ;  /* 0x0000000509007c0c */ /* 0x000fc6000bf05270 */
[----:B------:R-:W-:-:S04]  /*07b0*/  @!P4 FFMA R4, R15, R18, R4 ;  /* 0x000000120f04c223 */ /* 0x000fc80000000004 */
[----:B----4-:R-:W-:-:S04]  /*07c0*/  @!P5 FFMA R4, R21, R25, R4 ;  /* 0x000000191504d223 */ /* 0x010fc80000000004 */
[----:B------:R-:W-:Y:S02]  /*07d0*/  @!P6 FFMA R4, R23, R26, R4 ;  /* 0x0000001a1704e223 */ /* 0x000fe40000000004 */
[----:B------:R-:W-:Y:S05]  /*07e0*/  @P0 BRA `(.L_x_3) ;  /* 0xfffffff800900947 */ /* 0x000fea000383ffff */
[----:B------:R-:W-:-:S07]  /*07f0*/  MOV R5, UR5 ;  /* 0x0000000500057c02 */ /* 0x000fce0008000f00 */
.L_x_2:
[----:B------:R-:W-:-:S09]  /*0800*/  UISETP.NE.AND UP1, UPT, UR7, URZ, UPT ;  /* 0x000000ff0700728c */ /* 0x000fd2000bf25270 */
[----:B------:R-:W-:Y:S05]  /*0810*/  BRA.U !UP1, `(.L_x_4) ;  /* 0x00000005098c7547 */ /* 0x000fea000b800000 */
[----:B------:R-:W-:Y:S01]  /*0820*/  UISETP.NE.AND UP1, UPT, UR8, URZ, UPT ;  /* 0x000000ff0800728c */ /* 0x000fe2000bf25270 */
[----:B------:R-:W-:Y:S10]  /*0830*/  BRA.U !UP0, `(.L_x_5) ;  /* 0x0000000108c07547 */ /* 0x000ff4000b800000 */
[----:B------:R-:W0:Y:S01]  /*0840*/  LDC R21, c[0x0][0x398] ;  /* 0x0000e600ff157b82 */ /* 0x000e220000000800 */
[----:B------:R-:W-:-:S04]  /*0850*/  IADD3 R18, PT, PT, R2, R5, RZ ;  /* 0x0000000502127210 */ /* 0x000fc80007ffe0ff */
[C---:B------:R-:W-:Y:S02]  /*0860*/  IADD3 R20, PT, PT, R18.reuse, 0x1, RZ ;  /* 0x0000000112147810 */ /* 0x040fe40007ffe0ff */
[C---:B------:R-:W-:Y:S01]  /*0870*/  IADD3 R22, PT, PT, R18.reuse, 0x2, RZ ;  /* 0x0000000212167810 */ /* 0x040fe20007ffe0ff */
[----:B------:R-:W1:Y:S01]  /*0880*/  LDC.64 R14, c[0x0][0x388] ;  /* 0x0000e200ff0e7b82 */ /* 0x000e620000000a00 */
[C---:B------:R-:W-:Y:S02]  /*0890*/  IADD3 R16, PT, PT, R18.reuse, 0x3, RZ ;  /* 0x0000000312107810 */ /* 0x040fe40007ffe0ff */
[-C--:B0-----:R-:W-:Y:S02]  /*08a0*/  ISETP.GE.AND P0, PT, R18, R21.reuse, PT ;  /* 0x000000151200720c */ /* 0x081fe40003f06270 */
[----:B------:R-:W-:Y:S02]  /*08b0*/  ISETP.GE.AND P1, PT, R20, R21, PT ;  /* 0x000000151400720c */ /* 0x000fe40003f26270 */
[----:B------:R-:W-:-:S02]  /*08c0*/  ISETP.LT.OR P0, PT, R18, RZ, P0 ;  /* 0x000000ff1200720c */ /* 0x000fc40000701670 */
[----:B------:R-:W-:Y:S02]  /*08d0*/  ISETP.LT.OR P1, PT, R20, RZ, P1 ;  /* 0x000000ff1400720c */ /* 0x000fe40000f21670 */
[-C--:B------:R-:W-:Y:S01]  /*08e0*/  ISETP.GE.AND P2, PT, R22, R21.reuse, PT ;  /* 0x000000151600720c */ /* 0x080fe20003f46270 */
[----:B-1----:R-:W-:Y:S01]  /*08f0*/  IMAD.WIDE.U32 R14, R5, 0x4, R14 ;  /* 0x00000004050e7825 */ /* 0x002fe200078e000e */
[----:B------:R-:W-:Y:S02]  /*0900*/  ISETP.GE.AND P3, PT, R16, R21, PT ;  /* 0x000000151000720c */ /* 0x000fe40003f66270 */
[----:B------:R-:W-:Y:S02]  /*0910*/  ISETP.LT.OR P2, PT, R22, RZ, P2 ;  /* 0x000000ff1600720c */ /* 0x000fe40001741670 */
[----:B------:R-:W-:-:S03]  /*0920*/  ISETP.LT.OR P3, PT, R16, RZ, P3 ;  /* 0x000000ff1000720c */ /* 0x000fc60001f61670 */
[----:B------:R-:W0:Y:S01]  /*0930*/  @!P0 LDC R24, c[0x0][0x39c] ;  /* 0x0000e700ff188b82 */ /* 0x000e220000000800 */
[C---:B------:R-:W-:Y:S02]  /*0940*/  @!P0 IMAD R23, R21.reuse, UR4, R18 ;  /* 0x0000000415178c24 */ /* 0x040fe4000f8e0212 */
[----:B------:R-:W-:-:S05]  /*0950*/  @!P1 IMAD R25, R21, UR4, R20 ;  /* 0x0000000415199c24 */ /* 0x000fca000f8e0214 */
[----:B------:R-:W1:Y:S01]  /*0960*/  @!P1 LDC R26, c[0x0][0x39c] ;  /* 0x0000e700ff1a9b82 */ /* 0x000e620000000800 */
[C---:B------:R-:W-:Y:S02]  /*0970*/  @!P2 IMAD R18, R21.reuse, UR4, R22 ;  /* 0x000000041512ac24 */ /* 0x040fe4000f8e0216 */
[----:B------:R-:W-:Y:S02]  /*0980*/  @!P3 IMAD R21, R21, UR4, R16 ;  /* 0x000000041515bc24 */ /* 0x000fe4000f8e0210 */
[----:B------:R-:W2:Y:S03]  /*0990*/  @!P0 LDG.E R16, desc[UR10][R14.64] ;  /* 0x0000000a0e108981 */ /* 0x000ea6000c1e1900 */
[----:B------:R-:W3:Y:S08]  /*09a0*/  @!P0 LDC.64 R12, c[0x0][0x380] ;  /* 0x0000e000ff0c8b82 */ /* 0x000ef00000000a00 */
[----:B------:R-:W4:Y:S01]  /*09b0*/  @!P1 LDC.64 R10, c[0x0][0x380] ;  /* 0x0000e000ff0a9b82 */ /* 0x000f220000000a00 */
[----:B0-----:R-:W-:-:S07]  /*09c0*/  @!P0 IMAD R23, R23, R24, R0 ;  /* 0x0000001817178224 */ /* 0x001fce00078e0200 */
[----:B------:R-:W0:Y:S01]  /*09d0*/  @!P2 LDC R19, c[0x0][0x39c] ;  /* 0x0000e700ff13ab82 */ /* 0x000e220000000800 */
[----:B-1----:R-:W-:-:S07]  /*09e0*/  @!P1 IMAD R25, R25, R26, R0 ;  /* 0x0000001a19199224 */ /* 0x002fce00078e0200 */
[----:B------:R-:W1:Y:S01]  /*09f0*/  @!P2 LDC.64 R6, c[0x0][0x380] ;  /* 0x0000e000ff06ab82 */ /* 0x000e620000000a00 */
[----:B---3--:R-:W-:-:S06]  /*0a00*/  @!P0 IMAD.WIDE R12, R23, 0x4, R12 ;  /* 0x00000004170c8825 */ /* 0x008fcc00078e020c */
[----:B------:R-:W2:Y:S01]  /*0a10*/  @!P0 LDG.E R13, desc[UR10][R12.64] ;  /* 0x0000000a0c0d8981 */ /* 0x000ea2000c1e1900 */
[----:B------:R-:W3:Y:S01]  /*0a20*/  @!P3 LDC R17, c[0x0][0x39c] ;  /* 0x0000e700ff11bb82 */ /* 0x000ee20000000800 */
[----:B----4-:R-:W-:-:S06]  /*0a30*/  @!P1 IMAD.WIDE R10, R25, 0x4, R10 ;  /* 0x00000004190a9825 */ /* 0x010fcc00078e020a */
[----:B------:R-:W4:Y:S01]  /*0a40*/  @!P1 LDG.E R11, desc[UR10][R10.64] ;  /* 0x0000000a0a0b9981 */ /* 0x000f22000c1e1900 */
[----:B------:R-:W5:Y:S01]  /*0a50*/  @!P3 LDC.64 R8, c[0x0][0x380] ;  /* 0x0000e000ff08bb82 */ /* 0x000f620000000a00 */
[----:B0-----:R-:W-:Y:S02]  /*0a60*/  @!P2 IMAD R19, R18, R19, R0 ;  /* 0x000000131213a224 */ /* 0x001fe400078e0200 */
[----:B------:R-:W4:Y:S02]  /*0a70*/  @!P2 LDG.E R18, desc[UR10][R14.64+0x8] ;  /* 0x0000080a0e12a981 */ /* 0x000f24000c1e1900 */
[----:B-1----:R-:W-:Y:S02]  /*0a80*/  @!P2 IMAD.WIDE R6, R19, 0x4, R6 ;  /* 0x000000041306a825 */ /* 0x002fe400078e0206 */
[----:B------:R-:W4:Y:S04]  /*0a90*/  @!P3 LDG.E R19, desc[UR10][R14.64+0xc] ;  /* 0x00000c0a0e13b981 */ /* 0x000f28000c1e1900 */
[----:B------:R-:W4:Y:S01]  /*0aa0*/  @!P2 LDG.E R7, desc[UR10][R6.64] ;  /* 0x0000000a0607a981 */ /* 0x000f22000c1e1900 */
[----:B---3--:R-:W-:-:S03]  /*0ab0*/  @!P3 IMAD R21, R21, R17, R0 ;  /* 0x000000111515b224 */ /* 0x008fc600078e0200 */
[----:B------:R-:W4:Y:S01]  /*0ac0*/  @!P1 LDG.E R17, desc[UR10][R14.64+0x4] ;  /* 0x0000040a0e119981 */ /* 0x000f22000c1e1900 */
[----:B-----5:R-:W-:-:S06]  /*0ad0*/  @!P3 IMAD.WIDE R8, R21, 0x4, R8 ;  /* 0x000000041508b825 */ /* 0x020fcc00078e0208 */
[----:B------:R-:W3:Y:S01]  /*0ae0*/  @!P3 LDG.E R9, desc[UR10][R8.64] ;  /* 0x0000000a0809b981 */ /* 0x000ee2000c1e1900 */
[----:B------:R-:W-:Y:S01]  /*0af0*/  IADD3 R5, PT, PT, R5, 0x4, RZ ;  /* 0x0000000405057810 */ /* 0x000fe20007ffe0ff */
[----:B--2---:R-:W-:-:S04]  /*0b00*/  @!P0 FFMA R4, R13, R16, R4 ;  /* 0x000000100d048223 */ /* 0x004fc80000000004 */
[----:B----4-:R-:W-:-:S04]  /*0b10*/  @!P1 FFMA R4, R11, R17, R4 ;  /* 0x000000110b049223 */ /* 0x010fc80000000004 */
[----:B------:R-:W-:-:S04]  /*0b20*/  @!P2 FFMA R4, R7, R18, R4 ;  /* 0x000000120704a223 */ /* 0x000fc80000000004 */
[----:B---3--:R-:W-:-:S07]  /*0b30*/  @!P3 FFMA R4, R9, R19, R4 ;  /* 0x000000130904b223 */ /* 0x008fce0000000004 */
.L_x_5:
[----:B------:R-:W-:Y:S05]  /*0b40*/  BRA.U !UP1, `(.L_x_4) ;  /* 0x0000000109c07547 */ /* 0x000fea000b800000 */
[----:B------:R-:W0:Y:S01]  /*0b50*/  LDCU UR6, c[0x0][0x3a4] ;  /* 0x00007480ff0677ac */ /* 0x000e220008000800 */
[----:B------:R-:W-:Y:S02]  /*0b60*/  UISETP.NE.AND UP1, UPT, UR8, 0x1, UPT ;  /* 0x000000010800788c */ /* 0x000fe4000bf25270 */
[----:B0-----:R-:W-:-:S07]  /*0b70*/  ULOP3.LUT UP2, URZ, UR6, 0x1, URZ, 0xc0, !UPT ;  /* 0x0000000106ff7892 */ /* 0x001fce000f84c0ff */
[----:B------:R-:W-:Y:S05]  /*0b80*/  BRA.U !UP1, `(.L_x_6) ;  /* 0x0000000109687547 */ /* 0x000fea000b800000 */
[----:B------:R-:W0:Y:S01]  /*0b90*/  LDC R12, c[0x0][0x398] ;  /* 0x0000e600ff0c7b82 */ /* 0x000e220000000800 */
[----:B------:R-:W-:-:S04]  /*0ba0*/  IADD3 R13, PT, PT, R2, R5, RZ ;  /* 0x00000005020d7210 */ /* 0x000fc80007ffe0ff */
[----:B------:R-:W-:-:S03]  /*0bb0*/  IADD3 R15, PT, PT, R13, 0x1, RZ ;  /* 0x000000010d0f7810 */ /* 0x000fc60007ffe0ff */
[----:B------:R-:W1:Y:S01]  /*0bc0*/  LDC.64 R8, c[0x0][0x388] ;  /* 0x0000e200ff087b82 */ /* 0x000e620000000a00 */
[-C--:B0-----:R-:W-:Y:S02]  /*0bd0*/  ISETP.GE.AND P0, PT, R13, R12.reuse, PT ;  /* 0x0000000c0d00720c */ /* 0x081fe40003f06270 */
[----:B------:R-:W-:Y:S02]  /*0be0*/  ISETP.GE.AND P1, PT, R15, R12, PT ;  /* 0x0000000c0f00720c */ /* 0x000fe40003f26270 */
[----:B------:R-:W-:Y:S02]  /*0bf0*/  ISETP.LT.OR P0, PT, R13, RZ, P0 ;  /* 0x000000ff0d00720c */ /* 0x000fe40000701670 */
[----:B------:R-:W-:Y:S01]  /*0c00*/  ISETP.LT.OR P1, PT, R15, RZ, P1 ;  /* 0x000000ff0f00720c */ /* 0x000fe20000f21670 */
[----:B-1----:R-:W-:-:S10]  /*0c10*/  IMAD.WIDE.U32 R8, R5, 0x4, R8 ;  /* 0x0000000405087825 */ /* 0x002fd400078e0008 */
[----:B------:R-:W0:Y:S01]  /*0c20*/  @!P0 LDC R14, c[0x0][0x39c] ;  /* 0x0000e700ff0e8b82 */ /* 0x000e220000000800 */
[C---:B------:R-:W-:Y:S02]  /*0c30*/  @!P0 IMAD R13, R12.reuse, UR4, R13 ;  /* 0x000000040c0d8c24 */ /* 0x040fe4000f8e020d */
[----:B------:R-:W-:Y:S02]  /*0c40*/  @!P1 IMAD R15, R12, UR4, R15 ;  /* 0x000000040c0f9c24 */ /* 0x000fe4000f8e020f */
[----:B------:R-:W2:Y:S03]  /*0c50*/  @!P0 LDG.E R12, desc[UR10][R8.64] ;  /* 0x0000000a080c8981 */ /* 0x000ea6000c1e1900 */
[----:B------:R-:W1:Y:S08]  /*0c60*/  @!P0 LDC.64 R10, c[0x0][0x380] ;  /* 0x0000e000ff0a8b82 */ /* 0x000e700000000a00 */
[----:B------:R-:W3:Y:S08]  /*0c70*/  @!P1 LDC R16, c[0x0][0x39c] ;  /* 0x0000e700ff109b82 */ /* 0x000ef00000000800 */
[----:B------:R-:W4:Y:S01]  /*0c80*/  @!P1 LDC.64 R6, c[0x0][0x380] ;  /* 0x0000e000ff069b82 */ /* 0x000f220000000a00 */
[----:B0-----:R-:W-:-:S04]  /*0c90*/  @!P0 IMAD R13, R13, R14, R0 ;  /* 0x0000000e0d0d8224 */ /* 0x001fc800078e0200 */
[----:B-1----:R-:W-:Y:S02]  /*0ca0*/  @!P0 IMAD.WIDE R10, R13, 0x4, R10 ;  /* 0x000000040d0a8825 */ /* 0x002fe400078e020a */
[----:B------:R-:W5:Y:S04]  /*0cb0*/  @!P1 LDG.E R13, desc[UR10][R8.64+0x4] ;  /* 0x0000040a080d9981 */ /* 0x000f68000c1e1900 */
[----:B------:R-:W2:Y:S01]  /*0cc0*/  @!P0 LDG.E R11, desc[UR10][R10.64] ;  /* 0x0000000a0a0b8981 */ /* 0x000ea2000c1e1900 */
[----:B---3--:R-:W-:-:S04]  /*0cd0*/  @!P1 IMAD R15, R15, R16, R0 ;  /* 0x000000100f0f9224 */ /* 0x008fc800078e0200 */
[----:B----4-:R-:W-:-:S06]  /*0ce0*/  @!P1 IMAD.WIDE R6, R15, 0x4, R6 ;  /* 0x000000040f069825 */ /* 0x010fcc00078e0206 */
[----:B------:R-:W5:Y:S01]  /*0cf0*/  @!P1 LDG.E R7, desc[UR10][R6.64] ;  /* 0x0000000a06079981 */ /* 0x000f62000c1e1900 */
[----:B------:R-:W-:Y:S01]  /*0d00*/  IADD3 R5, PT, PT, R5, 0x2, RZ ;  /* 0x0000000205057810 */ /* 0x000fe20007ffe0ff */
[----:B--2---:R-:W-:-:S04]  /*0d10*/  @!P0 FFMA R4, R11, R12, R4 ;  /* 0x0000000c0b048223 */ /* 0x004fc80000000004 */
[----:B-----5:R-:W-:-:S07]  /*0d20*/  @!P1 FFMA R4, R7, R13, R4 ;  /* 0x0000000d07049223 */ /* 0x020fce0000000004 */
.L_x_6:
[----:B------:R-:W-:Y:S05]  /*0d30*/  BRA.U !UP2, `(.L_x_4) ;  /* 0x000000010a447547 */ /* 0x000fea000b800000 */
[----:B------:R-:W0:Y:S01]  /*0d40*/  LDC R10, c[0x0][0x398] ;  /* 0x0000e600ff0a7b82 */ /* 0x000e220000000800 */
[----:B------:R-:W-:Y:S01]  /*0d50*/  IADD3 R11, PT, PT, R2, R5, RZ ;  /* 0x00000005020b7210 */ /* 0x000fe20007ffe0ff */
[----:B------:R-:W-:Y:S03]  /*0d60*/  BSSY.RECONVERGENT B0, `(.L_x_4) ;  /* 0x000000e000007945 */ /* 0x000fe60003800200 */
[----:B0-----:R-:W-:-:S04]  /*0d70*/  ISETP.GE.AND P0, PT, R11, R10, PT ;  /* 0x0000000a0b00720c */ /* 0x001fc80003f06270 */
[----:B------:R-:W-:-:S13]  /*0d80*/  ISETP.LT.OR P0, PT, R11, RZ, P0 ;  /* 0x000000ff0b00720c */ /* 0x000fda0000701670 */
[----:B------:R-:W-:Y:S05]  /*0d90*/  @P0 BRA `(.L_x_7) ;  /* 0x0000000000280947 */ /* 0x000fea0003800000 */
[----:B------:R-:W0:Y:S01]  /*0da0*/  LDC.64 R8, c[0x0][0x388] ;  /* 0x0000e200ff087b82 */ /* 0x000e220000000a00 */
[----:B------:R-:W1:Y:S01]  /*0db0*/  LDCU UR6, c[0x0][0x39c] ;  /* 0x00007380ff0677ac */ /* 0x000e620008000800 */
[----:B------:R-:W-:-:S06]  /*0dc0*/  IMAD R11, R10, UR4, R11 ;  /* 0x000000040a0b7c24 */ /* 0x000fcc000f8e020b */
[----:B------:R-:W2:Y:S01]  /*0dd0*/  LDC.64 R6, c[0x0][0x380] ;  /* 0x0000e000ff067b82 */ /* 0x000ea20000000a00 */
[----:B-1----:R-:W-:Y:S02]  /*0de0*/  IMAD R11, R11, UR6, R0 ;  /* 0x000000060b0b7c24 */ /* 0x002fe4000f8e0200 */
[----:B0-----:R-:W-:-:S06]  /*0df0*/  IMAD.WIDE.U32 R8, R5, 0x4, R8 ;  /* 0x0000000405087825 */ /* 0x001fcc00078e0008 */
[----:B------:R-:W3:Y:S01]  /*0e00*/  LDG.E R8, desc[UR10][R8.64] ;  /* 0x0000000a08087981 */ /* 0x000ee2000c1e1900 */
[----:B--2---:R-:W-:-:S06]  /*0e10*/  IMAD.WIDE R6, R11, 0x4, R6 ;  /* 0x000000040b067825 */ /* 0x004fcc00078e0206 */
[----:B------:R-:W3:Y:S02]  /*0e20*/  LDG.E R7, desc[UR10][R6.64] ;  /* 0x0000000a06077981 */ /* 0x000ee4000c1e1900 */
[----:B---3--:R-:W-:-:S07]  /*0e30*/  FFMA R4, R7, R8, R4 ;  /* 0x0000000807047223 */ /* 0x008fce0000000004 */
.L_x_7:
[----:B------:R-:W-:Y:S05]  /*0e40*/  BSYNC.RECONVERGENT B0 ;  /* 0x0000000000007941 */ /* 0x000fea0003800200 */
.L_x_4:
[----:B------:R-:W0:Y:S01]  /*0e50*/  LDC.64 R8, c[0x0][0x398] ;  /* 0x0000e600ff087b82 */ /* 0x000e220000000a00 */
[----:B------:R-:W-:-:S07]  /*0e60*/  UIADD3 UR6, UPT, UPT, UR4, 0x1, URZ ;  /* 0x0000000104067890 */ /* 0x000fce000fffe0ff */
[----:B------:R-:W1:Y:S08]  /*0e70*/  LDC R10, c[0x0][0x3a0] ;  /* 0x0000e800ff0a7b82 */ /* 0x000e700000000800 */
[----:B------:R-:W2:Y:S01]  /*0e80*/  LDC.64 R6, c[0x0][0x390] ;  /* 0x0000e400ff067b82 */ /* 0x000ea20000000a00 */
[----:B0-----:R-:W-:-:S04]  /*0e90*/  IMAD R5, R8, UR4, R3 ;  /* 0x0000000408057c24 */ /* 0x001fc8000f8e0203 */
[----:B------:R-:W-:Y:S01]  /*0ea0*/  IMAD R5, R5, R9, R0 ;  /* 0x0000000905057224 */ /* 0x000fe200078e0200 */
[----:B-1----:R-:W-:-:S03]  /*0eb0*/  ISETP.NE.AND P0, PT, R10, UR6, PT ;  /* 0x000000060a007c0c */ /* 0x002fc6000bf05270 */
[----:B--2---:R-:W-:-:S05]  /*0ec0*/  IMAD.WIDE R6, R5, 0x4, R6 ;  /* 0x0000000405067825 */ /* 0x004fca00078e0206 */
[----:B------:R0:W-:Y:S05]  /*0ed0*/  STG.E desc[UR10][R6.64], R4 ;  /* 0x0000000406007986 */ /* 0x0001ea000c10190a */
[----:B------:R-:W-:Y:S05]  /*0ee0*/  @!P0 EXIT ;  /* 0x000000000000894d */ /* 0x000fea0003800000 */
[----:B------:R-:W-:Y:S01]  /*0ef0*/  UMOV UR4, UR6 ;  /* 0x0000000600047c82 */ /* 0x000fe20008000000 */
[----:B------:R-:W-:Y:S05]  /*0f00*/  BRA `(.L_x_8) ;  /* 0xfffffff000a87947 */ /* 0x000fea000383ffff */
.L_x_1:
[C---:B------:R-:W-:Y:S01]  /*0f10*/  ISETP.GE.U32.AND P0, PT, R2.reuse, 0x8, PT ;  /* 0x000000080200780c */ /* 0x040fe20003f06070 */
[----:B------:R-:W-:Y:S01]  /*0f20*/  HFMA2 R4, -RZ, RZ, 0, 0 ;  /* 0x00000000ff047431 */ /* 0x000fe200000001ff */
[----:B------:R-:W-:-:S04]  /*0f30*/  LOP3.LUT R20, R2, 0x7, RZ, 0xc0, !PT ;  /* 0x0000000702147812 */ /* 0x000fc800078ec0ff */
[----:B------:R-:W-:-:S07]  /*0f40*/  ISETP.NE.AND P1, PT, R20, RZ, PT ;  /* 0x000000ff1400720c */ /* 0x000fce0003f25270 */
[----:B------:R-:W-:Y:S06]  /*0f50*/  @!P0 BRA `(.L_x_9) ;  /* 0x0000000000988947 */ /* 0x000fec0003800000 */
[----:B------:R-:W0:Y:S01]  /*0f60*/  LDC.64 R6, c[0x0][0x390] ;  /* 0x0000e400ff067b82 */ /* 0x000e220000000a00 */
[----:B------:R-:W-:Y:S02]  /*0f70*/  LOP3.LUT R4, R2, 0x7ffffff8, RZ, 0xc0, !PT ;  /* 0x7ffffff802047812 */ /* 0x000fe400078ec0ff */
[----:B------:R-:W-:-:S07]  /*0f80*/  MOV R5, RZ ;  /* 0x000000ff00057202 */ /* 0x000fce0000000f00 */
.L_x_10:
[C---:B--2---:R-:W-:Y:S01]  /*0f90*/  IMAD R9, R5.reuse, UR6, R3 ;  /* 0x0000000605097c24 */ /* 0x044fe2000f8e0203 */
[----:B------:R-:W-:-:S04]  /*0fa0*/  IADD3 R5, PT, PT, R5, 0x8, RZ ;  /* 0x0000000805057810 */ /* 0x000fc80007ffe0ff */
[C---:B------:R-:W-:Y:S01]  /*0fb0*/  IADD3 R11, PT, PT, R9.reuse, UR6, RZ ;  /* 0x00000006090b7c10 */ /* 0x040fe2000fffe0ff */
[--C-:B------:R-:W-:Y:S01]  /*0fc0*/  IMAD R9, R9, UR7, R0.reuse ;  /* 0x0000000709097c24 */ /* 0x100fe2000f8e0200 */
[----:B------:R-:W-:Y:S02]  /*0fd0*/  ISETP.NE.AND P0, PT, R5, R4, PT ;  /* 0x000000040500720c */ /* 0x000fe40003f05270 */
[C---:B------:R-:W-:Y:S01]  /*0fe0*/  IADD3 R13, PT, PT, R11.reuse, UR6, RZ ;  /* 0x000000060b0d7c10 */ /* 0x040fe2000fffe0ff */
[----:B------:R-:W-:Y:S02]  /*0ff0*/  IMAD R15, R11, UR7, R0 ;  /* 0x000000070b0f7c24 */ /* 0x000fe4000f8e0200 */
[----:B0-----:R-:W-:Y:S01]  /*1000*/  IMAD.WIDE R8, R9, 0x4, R6 ;  /* 0x0000000409087825 */ /* 0x001fe200078e0206 */
[----:B------:R-:W-:-:S03]  /*1010*/  IADD3 R17, PT, PT, R13, UR6, RZ ;  /* 0x000000060d117c10 */ /* 0x000fc6000fffe0ff */
[--C-:B------:R-:W-:Y:S01]  /*1020*/  IMAD R13, R13, UR7, R0.reuse ;  /* 0x000000070d0d7c24 */ /* 0x100fe2000f8e0200 */
[C---:B------:R-:W-:Y:S01]  /*1030*/  IADD3 R19, PT, PT, R17.reuse, UR6, RZ ;  /* 0x0000000611137c10 */ /* 0x040fe2000fffe0ff */
[----:B------:R-:W-:Y:S01]  /*1040*/  IMAD R11, R17, UR7, R0 ;  /* 0x00000007110b7c24 */ /* 0x000fe2000f8e0200 */
[----:B------:R0:W-:Y:S01]  /*1050*/  STG.E desc[UR10][R8.64], RZ ;  /* 0x000000ff08007986 */ /* 0x0001e2000c10190a */
[----:B------:R-:W-:Y:S01]  /*1060*/  IMAD.WIDE R14, R15, 0x4, R6 ;  /* 0x000000040f0e7825 */ /* 0x000fe200078e0206 */
[----:B------:R-:W-:-:S03]  /*1070*/  IADD3 R21, PT, PT, R19, UR6, RZ ;  /* 0x0000000613157c10 */ /* 0x000fc6000fffe0ff */
[--C-:B------:R-:W-:Y:S01]  /*1080*/  IMAD R19, R19, UR7, R0.reuse ;  /* 0x0000000713137c24 */ /* 0x100fe2000f8e0200 */
[C---:B------:R-:W-:Y:S01]  /*1090*/  IADD3 R23, PT, PT, R21.reuse, UR6, RZ ;  /* 0x0000000615177c10 */ /* 0x040fe2000fffe0ff */
[----:B------:R-:W-:Y:S01]  /*10a0*/  IMAD R17, R21, UR7, R0 ;  /* 0x0000000715117c24 */ /* 0x000fe2000f8e0200 */
[----:B------:R1:W-:Y:S01]  /*10b0*/  STG.E desc[UR10][R14.64], RZ ;  /* 0x000000ff0e007986 */ /* 0x0003e2000c10190a */
[----:B------:R-:W-:Y:S01]  /*10c0*/  IMAD.WIDE R12, R13, 0x4, R6 ;  /* 0x000000040d0c7825 */ /* 0x000fe200078e0206 */
[----:B------:R-:W-:-:S03]  /*10d0*/  IADD3 R25, PT, PT, R23, UR6, RZ ;  /* 0x0000000617197c10 */ /* 0x000fc6000fffe0ff */
[----:B------:R-:W-:Y:S01]  /*10e0*/  IMAD R23, R23, UR7, R0 ;  /* 0x0000000717177c24 */ /* 0x000fe2000f8e0200 */
[----:B------:R2:W-:Y:S01]  /*10f0*/  STG.E desc[UR10][R12.64], RZ ;  /* 0x000000ff0c007986 */ /* 0x0005e2000c10190a */
[----:B------:R-:W-:-:S04]  /*1100*/  IMAD.WIDE R10, R11, 0x4, R6 ;  /* 0x000000040b0a7825 */ /* 0x000fc800078e0206 */
[----:B------:R-:W-:Y:S01]  /*1110*/  IMAD R25, R25, UR7, R0 ;  /* 0x0000000719197c24 */ /* 0x000fe2000f8e0200 */
[----:B------:R2:W-:Y:S01]  /*1120*/  STG.E desc[UR10][R10.64], RZ ;  /* 0x000000ff0a007986 */ /* 0x0005e2000c10190a */
[----:B0-----:R-:W-:-:S04]  /*1130*/  IMAD.WIDE R8, R19, 0x4, R6 ;  /* 0x0000000413087825 */ /* 0x001fc800078e0206 */
[--C-:B------:R-:W-:Y:S01]  /*1140*/  IMAD.WIDE R16, R17, 0x4, R6.reuse ;  /* 0x0000000411107825 */ /* 0x100fe200078e0206 */
[----:B------:R2:W-:Y:S03]  /*1150*/  STG.E desc[UR10][R8.64], RZ ;  /* 0x000000ff08007986 */ /* 0x0005e6000c10190a */
[--C-:B-1----:R-:W-:Y:S01]  /*1160*/  IMAD.WIDE R14, R23, 0x4, R6.reuse ;  /* 0x00000004170e7825 */ /* 0x102fe200078e0206 */
[----:B------:R2:W-:Y:S03]  /*1170*/  STG.E desc[UR10][R16.64], RZ ;  /* 0x000000ff10007986 */ /* 0x0005e6000c10190a */
[----:B------:R-:W-:Y:S01]  /*1180*/  IMAD.WIDE R18, R25, 0x4, R6 ;  /* 0x0000000419127825 */ /* 0x000fe200078e0206 */
[----:B------:R2:W-:Y:S04]  /*1190*/  STG.E desc[UR10][R14.64], RZ ;  /* 0x000000ff0e007986 */ /* 0x0005e8000c10190a */
[----:B------:R2:W-:Y:S01]  /*11a0*/  STG.E desc[UR10][R18.64], RZ ;  /* 0x000000ff12007986 */ /* 0x0005e2000c10190a */
[----:B------:R-:W-:Y:S05]  /*11b0*/  @P0 BRA `(.L_x_10) ;  /* 0xfffffffc00740947 */ /* 0x000fea000383ffff */
.L_x_9:
[----:B------:R-:W-:Y:S05]  /*11c0*/  @!P1 EXIT ;  /* 0x000000000000994d */ /* 0x000fea0003800000 */
[----:B------:R-:W-:Y:S02]  /*11d0*/  ISETP.GE.U32.AND P0, PT, R20, 0x4, PT ;  /* 0x000000041400780c */ /* 0x000fe40003f06070 */
[----:B--2---:R-:W-:-:S04]  /*11e0*/  LOP3.LUT R14, R2, 0x3, RZ, 0xc0, !PT ;  /* 0x00000003020e7812 */ /* 0x004fc800078ec0ff */
[----:B------:R-:W-:-:S07]  /*11f0*/  ISETP.NE.AND P1, PT, R14, RZ, PT ;  /* 0x000000ff0e00720c */ /* 0x000fce0003f25270 */
[----:B------:R-:W-:Y:S06]  /*1200*/  @!P0 BRA `(.L_x_11) ;  /* 0x0000000000488947 */ /* 0x000fec0003800000 */
[----:B------:R-:W0:Y:S01]  /*1210*/  LDC.64 R6, c[0x0][0x390] ;  /* 0x0000e400ff067b82 */ /* 0x000e220000000a00 */
[C---:B------:R-:W-:Y:S01]  /*1220*/  IMAD R5, R4.reuse, UR6, R3 ;  /* 0x0000000604057c24 */ /* 0x040fe2000f8e0203 */
[----:B------:R-:W-:-:S03]  /*1230*/  IADD3 R4, PT, PT, R4, 0x4, RZ ;  /* 0x0000000404047810 */ /* 0x000fc60007ffe0ff */
[C---:B------:R-:W-:Y:S01]  /*1240*/  IMAD R9, R5.reuse, UR7, R0 ;  /* 0x0000000705097c24 */ /* 0x040fe2000f8e0200 */
[----:B------:R-:W-:-:S04]  /*1250*/  IADD3 R11, PT, PT, R5, UR6, RZ ;  /* 0x00000006050b7c10 */ /* 0x000fc8000fffe0ff */
[C---:B------:R-:W-:Y:S01]  /*1260*/  IADD3 R13, PT, PT, R11.reuse, UR6, RZ ;  /* 0x000000060b0d7c10 */ /* 0x040fe2000fffe0ff */
[----:B------:R-:W-:-:S03]  /*1270*/  IMAD R11, R11, UR7, R0 ;  /* 0x000000070b0b7c24 */ /* 0x000fc6000f8e0200 */
[C---:B------:R-:W-:Y:S01]  /*1280*/  IADD3 R15, PT, PT, R13.reuse, UR6, RZ ;  /* 0x000000060d0f7c10 */ /* 0x040fe2000fffe0ff */
[----:B------:R-:W-:-:S04]  /*1290*/  IMAD R13, R13, UR7, R0 ;  /* 0x000000070d0d7c24 */ /* 0x000fc8000f8e0200 */
[----:B------:R-:W-:Y:S02]  /*12a0*/  IMAD R15, R15, UR7, R0 ;  /* 0x000000070f0f7c24 */ /* 0x000fe4000f8e0200 */
[----:B0-----:R-:W-:-:S04]  /*12b0*/  IMAD.WIDE R8, R9, 0x4, R6 ;  /* 0x0000000409087825 */ /* 0x001fc800078e0206 */
[--C-:B------:R-:W-:Y:S01]  /*12c0*/  IMAD.WIDE R10, R11, 0x4, R6.reuse ;  /* 0x000000040b0a7825 */ /* 0x100fe200078e0206 */
[----:B------:R0:W-:Y:S03]  /*12d0*/  STG.E desc[UR10][R8.64], RZ ;  /* 0x000000ff08007986 */ /* 0x0001e6000c10190a */
[--C-:B------:R-:W-:Y:S01]  /*12e0*/  IMAD.WIDE R12, R13, 0x4, R6.reuse ;  /* 0x000000040d0c7825 */ /* 0x100fe200078e0206 */
[----:B------:R0:W-:Y:S03]  /*12f0*/  STG.E desc[UR10][R10.64], RZ ;  /* 0x000000ff0a007986 */ /* 0x0001e6000c10190a */
[----:B------:R-:W-:Y:S01]  /*1300*/  IMAD.WIDE R6, R15, 0x4, R6 ;  /* 0x000000040f067825 */ /* 0x000fe200078e0206 */
[----:B------:R0:W-:Y:S04]  /*1310*/  STG.E desc[UR10][R12.64], RZ ;  /* 0x000000ff0c007986 */ /* 0x0001e8000c10190a */
[----:B------:R0:W-:Y:S02]  /*1320*/  STG.E desc[UR10][R6.64], RZ ;  /* 0x000000ff06007986 */ /* 0x0001e4000c10190a */
.L_x_11:
[----:B------:R-:W-:Y:S05]  /*1330*/  @!P1 EXIT ;  /* 0x000000000000994d */ /* 0x000fea0003800000 */
[----:B------:R-:W-:Y:S02]  /*1340*/  ISETP.NE.AND P0, PT, R14, 0x1, PT ;  /* 0x000000010e00780c */ /* 0x000fe40003f05270 */
[----:B------:R-:W-:-:S04]  /*1350*/  LOP3.LUT R2, R2, 0x1, RZ, 0xc0, !PT ;  /* 0x0000000102027812 */ /* 0x000fc800078ec0ff */
[----:B------:R-:W-:-:S07]  /*1360*/  ISETP.NE.U32.AND P1, PT, R2, 0x1, PT ;  /* 0x000000010200780c */ /* 0x000fce0003f25070 */
[----:B------:R-:W-:Y:S06]  /*1370*/  @!P0 BRA `(.L_x_12) ;  /* 0x0000000000288947 */ /* 0x000fec0003800000 */
[----:B0-----:R-:W0:Y:S01]  /*1380*/  LDC.64 R6, c[0x0][0x390] ;  /* 0x0000e400ff067b82 */ /* 0x001e220000000a00 */
[C---:B------:R-:W-:Y:S01]  /*1390*/  IMAD R5, R4.reuse, UR6, R3 ;  /* 0x0000000604057c24 */ /* 0x040fe2000f8e0203 */
[----:B------:R-:W-:-:S03]  /*13a0*/  IADD3 R4, PT, PT, R4, 0x2, RZ ;  /* 0x0000000204047810 */ /* 0x000fc60007ffe0ff */
[C---:B------:R-:W-:Y:S01]  /*13b0*/  IMAD R9, R5.reuse, UR7, R0 ;  /* 0x0000000705097c24 */ /* 0x040fe2000f8e0200 */
[----:B------:R-:W-:-:S05]  /*13c0*/  IADD3 R11, PT, PT, R5, UR6, RZ ;  /* 0x00000006050b7c10 */ /* 0x000fca000fffe0ff */
[----:B------:R-:W-:Y:S02]  /*13d0*/  IMAD R11, R11, UR7, R0 ;  /* 0x000000070b0b7c24 */ /* 0x000fe4000f8e0200 */
[----:B0-----:R-:W-:-:S04]  /*13e0*/  IMAD.WIDE R8, R9, 0x4, R6 ;  /* 0x0000000409087825 */ /* 0x001fc800078e0206 */
[----:B------:R-:W-:Y:S01]  /*13f0*/  IMAD.WIDE R6, R11, 0x4, R6 ;  /* 0x000000040b067825 */ /* 0x000fe200078e0206 */
[----:B------:R1:W-:Y:S04]  /*1400*/  STG.E desc[UR10][R8.64], RZ ;  /* 0x000000ff08007986 */ /* 0x0003e8000c10190a */
[----:B------:R1:W-:Y:S02]  /*1410*/  STG.E desc[UR10][R6.64], RZ ;  /* 0x000000ff06007986 */ /* 0x0003e4000c10190a */
.L_x_12:
[----:B------:R-:W-:Y:S05]  /*1420*/  @P1 EXIT ;  /* 0x000000000000194d */ /* 0x000fea0003800000 */
[----:B01----:R-:W0:Y:S01]  /*1430*/  LDC.64 R6, c[0x0][0x390] ;  /* 0x0000e400ff067b82 */ /* 0x003e220000000a00 */
[----:B------:R-:W-:-:S04]  /*1440*/  IMAD R3, R4, UR6, R3 ;  /* 0x0000000604037c24 */ /* 0x000fc8000f8e0203 */
[----:B------:R-:W-:-:S04]  /*1450*/  IMAD R3, R3, UR7, R0 ;  /* 0x0000000703037c24 */ /* 0x000fc8000f8e0200 */
[----:B0-----:R-:W-:-:S05]  /*1460*/  IMAD.WIDE R2, R3, 0x4, R6 ;  /* 0x0000000403027825 */ /* 0x001fca00078e0206 */
[----:B------:R-:W-:Y:S01]  /*1470*/  STG.E desc[UR10][R2.64], RZ ;  /* 0x000000ff02007986 */ /* 0x000fe2000c10190a */
[----:B------:R-:W-:Y:S05]  /*1480*/  EXIT ;  /* 0x000000000000794d */ /* 0x000fea0003800000 */
.L_x_13:
        /* <DEDUP_REMOVED lines=15> */
.L_x_54:


//--------------------- .text._Z16conv2dHorizontalPfS_S_iiii --------------------------
	.section	.text._Z16conv2dHorizontalPfS_S_iiii,"ax",@progbits
	.align	128
        .global         _Z16conv2dHorizontalPfS_S_iiii
        .type           _Z16conv2dHorizontalPfS_S_iiii,@function
        .size           _Z16conv2dHorizontalPfS_S_iiii,(.L_x_55 - _Z16conv2dHorizontalPfS_S_iiii)
        .other          _Z16conv2dHorizontalPfS_S_iiii,@"STO_CUDA_ENTRY STV_DEFAULT"
_Z16conv2dHorizontalPfS_S_iiii:
.text._Z16conv2dHorizontalPfS_S_iiii:
        /* <DEDUP_REMOVED lines=27> */
.L_x_21:
[----:B0-----:R-:W0:Y:S01]  /*01b0*/  LDCU UR6, c[0x0][0x3a4] ;  /* 0x00007480ff0677ac */ /* 0x001e220008000800 */
[----:B------:R-:W1:Y:S01]  /*01c0*/  LDC R5, c[0x0][0x398] ;  /* 0x0000e600ff057b82 */ /* 0x000e620000000800 */
[----:B------:R-:W-:Y:S01]  /*01d0*/  HFMA2 R4, -RZ, RZ, 0, 0 ;  /* 0x00000000ff047431 */ /* 0x000fe200000001ff */
[----:B------:R-:W-:Y:S01]  /*01e0*/  MOV R6, RZ ;  /* 0x000000ff00067202 */ /* 0x000fe20000000f00 */
[----:B0-----:R-:W-:Y:S01]  /*01f0*/  UISETP.GE.U32.AND UP1, UPT, UR6, 0x8, UPT ;  /* 0x000000080600788c */ /* 0x001fe2000bf26070 */
[----:B-1----:R-:W-:-:S08]  /*0200*/  IMAD R5, R5, UR4, R2 ;  /* 0x0000000405057c24 */ /* 0x002fd0000f8e0202 */
[----:B------:R-:W-:Y:S05]  /*0210*/  BRA.U !UP1, `(.L_x_15) ;  /* 0x0000000109f07547 */ /* 0x000fea000b800000 */
[----:B------:R-:W-:Y:S01]  /*0220*/  IMAD.MOV.U32 R4, RZ, RZ, RZ ;  /* 0x000000ffff047224 */ /* 0x000fe200078e00ff */
[----:B------:R-:W-:Y:S01]  /*0230*/  MOV R10, RZ ;  /* 0x000000ff000a7202 */ /* 0x000fe20000000f00 */
[----:B------:R-:W0:Y:S06]  /*0240*/  LDCU UR6, c[0x0][0x39c] ;  /* 0x00007380ff0677ac */ /* 0x000e2c0008000800 */
.L_x_16:
[----:B------:R-:W1:Y:S01]  /*0250*/  LDC.64 R6, c[0x0][0x380] ;  /* 0x0000e000ff067b82 */ /* 0x000e620000000a00 */
[----:B------:R-:W-:-:S04]  /*0260*/  IADD3 R16, PT, PT, R3, R10, RZ ;  /* 0x0000000a03107210 */ /* 0x000fc80007ffe0ff */
[C---:B0-----:R-:W-:Y:S01]  /*0270*/  ISETP.GE.AND P5, PT, R16.reuse, UR6, PT ;  /* 0x0000000610007c0c */ /* 0x041fe2000bfa6270 */
[----:B------:R-:W-:Y:S02]  /*0280*/  IMAD R11, R5, UR6, R16 ;  /* 0x00000006050b7c24 */ /* 0x000fe4000f8e0210 */
[----:B------:R-:W0:Y:S01]  /*0290*/  LDC.64 R8, c[0x0][0x388] ;  /* 0x0000e200ff087b82 */ /* 0x000e220000000a00 */
[----:B------:R-:W-:Y:S01]  /*02a0*/  ISETP.LT.OR P5, PT, R16, RZ, P5 ;  /* 0x000000ff1000720c */ /* 0x000fe20002fa1670 */
[----:B-1----:R-:W-:-:S12]  /*02b0*/  IMAD.WIDE R6, R11, 0x4, R6 ;  /* 0x000000040b067825 */ /* 0x002fd800078e0206 */
[----:B------:R-:W2:Y:S01]  /*02c0*/  @!P5 LDG.E R11, desc[UR10][R6.64] ;  /* 0x0000000a060bd981 */ /* 0x000ea2000c1e1900 */
[----:B0-----:R-:W-:-:S05]  /*02d0*/  IMAD.WIDE.U32 R8, R10, 0x4, R8 ;  /* 0x000000040a087825 */ /* 0x001fca00078e0008 */
[----:B------:R-:W2:Y:S01]  /*02e0*/  @!P5 LDG.E R12, desc[UR10][R8.64] ;  /* 0x0000000a080cd981 */ /* 0x000ea2000c1e1900 */
[C---:B------:R-:W-:Y:S01]  /*02f0*/  VIADD R13, R16.reuse, 0x1 ;  /* 0x00000001100d7836 */ /* 0x040fe20000000000 */
[----:B------:R-:W-:-:S04]  /*0300*/  IADD3 R14, PT, PT, R16, 0x2, RZ ;  /* 0x00000002100e7810 */ /* 0x000fc80007ffe0ff */
[C---:B------:R-:W-:Y:S02]  /*0310*/  ISETP.GE.AND P0, PT, R13.reuse, UR6, PT ;  /* 0x000000060d007c0c */ /* 0x040fe4000bf06270 */
[----:B------:R-:W-:Y:S02]  /*0320*/  IADD3 R15, PT, PT, R16, 0x3, RZ ;  /* 0x00000003100f7810 */ /* 0x000fe40007ffe0ff */
[----:B------:R-:W-:Y:S02]  /*0330*/  ISETP.GE.AND P4, PT, R14, UR6, PT ;  /* 0x000000060e007c0c */ /* 0x000fe4000bf86270 */
[----:B------:R-:W-:Y:S01]  /*0340*/  ISETP.LT.OR P0, PT, R13, RZ, P0 ;  /* 0x000000ff0d00720c */ /* 0x000fe20000701670 */
[----:B------:R-:W-:Y:S01]  /*0350*/  VIADD R13, R16, 0x4 ;  /* 0x00000004100d7836 */ /* 0x000fe20000000000 */
[----:B------:R-:W-:Y:S02]  /*0360*/  ISETP.GE.AND P3, PT, R15, UR6, PT ;  /* 0x000000060f007c0c */ /* 0x000fe4000bf66270 */
[----:B------:R-:W-:-:S02]  /*0370*/  ISETP.LT.OR P4, PT, R14, RZ, P4 ;  /* 0x000000ff0e00720c */ /* 0x000fc40002781670 */
[C---:B------:R-:W-:Y:S02]  /*0380*/  IADD3 R14, PT, PT, R16.reuse, 0x5, RZ ;  /* 0x00000005100e7810 */ /* 0x040fe40007ffe0ff */
[----:B------:R-:W-:Y:S02]  /*0390*/  ISETP.LT.OR P3, PT, R15, RZ, P3 ;  /* 0x000000ff0f00720c */ /* 0x000fe40001f61670 */
[C---:B------:R-:W-:Y:S02]  /*03a0*/  ISETP.GE.AND P2, PT, R13.reuse, UR6, PT ;  /* 0x000000060d007c0c */ /* 0x040fe4000bf46270 */
[----:B------:R-:W-:Y:S02]  /*03b0*/  IADD3 R15, PT, PT, R16, 0x6, RZ ;  /* 0x00000006100f7810 */ /* 0x000fe40007ffe0ff */
[----:B------:R-:W-:Y:S02]  /*03c0*/  ISETP.GE.AND P1, PT, R14, UR6, PT ;  /* 0x000000060e007c0c */ /* 0x000fe4000bf26270 */
[----:B------:R-:W-:-:S02]  /*03d0*/  ISETP.LT.OR P2, PT, R13, RZ, P2 ;  /* 0x000000ff0d00720c */ /* 0x000fc40001741670 */
[C---:B------:R-:W-:Y:S01]  /*03e0*/  ISETP.GE.AND P6, PT, R15.reuse, UR6, PT ;  /* 0x000000060f007c0c */ /* 0x040fe2000bfc6270 */
[----:B------:R-:W3:Y:S01]  /*03f0*/  @!P0 LDG.E R13, desc[UR10][R6.64+0x4] ;  /* 0x0000040a060d8981 */ /* 0x000ee2000c1e1900 */
[----:B------:R-:W-:Y:S01]  /*0400*/  ISETP.LT.OR P1, PT, R14, RZ, P1 ;  /* 0x000000ff0e00720c */ /* 0x000fe20000f21670 */
[----:B------:R-:W-:Y:S02]  /*0410*/  VIADD R17, R16, 0x7 ;  /* 0x0000000710117836 */ /* 0x000fe40000000000 */
[----:B------:R-:W3:Y:S01]  /*0420*/  @!P0 LDG.E R14, desc[UR10][R8.64+0x4] ;  /* 0x0000040a080e8981 */ /* 0x000ee2000c1e1900 */
[----:B------:R-:W-:-:S03]  /*0430*/  ISETP.LT.OR P6, PT, R15, RZ, P6 ;  /* 0x000000ff0f00720c */ /* 0x000fc600037c1670 */
[----:B------:R-:W4:Y:S04]  /*0440*/  @!P4 LDG.E R15, desc[UR10][R6.64+0x8] ;  /* 0x0000080a060fc981 */ /* 0x000f28000c1e1900 */
[----:B------:R-:W4:Y:S04]  /*0450*/  @!P4 LDG.E R16, desc[UR10][R8.64+0x8] ;  /* 0x0000080a0810c981 */ /* 0x000f28000c1e1900 */
[----:B------:R-:W5:Y:S04]  /*0460*/  @!P2 LDG.E R18, desc[UR10][R8.64+0x10] ;  /* 0x0000100a0812a981 */ /* 0x000f68000c1e1900 */
[----:B------:R-:W5:Y:S04]  /*0470*/  @!P1 LDG.E R19, desc[UR10][R6.64+0x14] ;  /* 0x0000140a06139981 */ /* 0x000f68000c1e1900 */
[----:B------:R-:W5:Y:S04]  /*0480*/  @!P1 LDG.E R20, desc[UR10][R8.64+0x14] ;  /* 0x0000140a08149981 */ /* 0x000f68000c1e1900 */
[----:B------:R-:W5:Y:S04]  /*0490*/  @!P6 LDG.E R21, desc[UR10][R6.64+0x18] ;  /* 0x0000180a0615e981 */ /* 0x000f68000c1e1900 */
[----:B------:R-:W5:Y:S01]  /*04a0*/  @!P6 LDG.E R22, desc[UR10][R8.64+0x18] ;  /* 0x0000180a0816e981 */ /* 0x000f62000c1e1900 */
[----:B--2---:R-:W-:Y:S01]  /*04b0*/  @!P5 FFMA R4, R11, R12, R4 ;  /* 0x0000000c0b04d223 */ /* 0x004fe20000000004 */
[----:B------:R-:W-:-:S02]  /*04c0*/  ISETP.GE.AND P5, PT, R17, UR6, PT ;  /* 0x0000000611007c0c */ /* 0x000fc4000bfa6270 */
[----:B------:R-:W2:Y:S04]  /*04d0*/  @!P3 LDG.E R11, desc[UR10][R6.64+0xc] ;  /* 0x00000c0a060bb981 */ /* 0x000ea8000c1e1900 */
[----:B------:R-:W2:Y:S01]  /*04e0*/  @!P3 LDG.E R12, desc[UR10][R8.64+0xc] ;  /* 0x00000c0a080cb981 */ /* 0x000ea2000c1e1900 */
[----:B------:R-:W-:-:S03]  /*04f0*/  ISETP.LT.OR P5, PT, R17, RZ, P5 ;  /* 0x000000ff1100720c */ /* 0x000fc60002fa1670 */
[----:B------:R-:W5:Y:S10]  /*0500*/  @!P2 LDG.E R17, desc[UR10][R6.64+0x10] ;  /* 0x0000100a0611a981 */ /* 0x000f74000c1e1900 */
[----:B------:R-:W5:Y:S04]  /*0510*/  @!P5 LDG.E R23, desc[UR10][R6.64+0x1c] ;  /* 0x00001c0a0617d981 */ /* 0x000f68000c1e1900 */
[----:B------:R-:W5:Y:S01]  /*0520*/  @!P5 LDG.E R24, desc[UR10][R8.64+0x1c] ;  /* 0x00001c0a0818d981 */ /* 0x000f62000c1e1900 */
[----:B------:R-:W-:Y:S01]  /*0530*/  IADD3 R10, PT, PT, R10, 0x8, RZ ;  /* 0x000000080a0a7810 */ /* 0x000fe20007ffe0ff */
[----:B---3--:R-:W-:-:S03]  /*0540*/  @!P0 FFMA R4, R13, R14, R4 ;  /* 0x0000000e0d048223 */ /* 0x008fc60000000004 */
[----:B------:R-:W-:Y:S01]  /*0550*/  ISETP.NE.AND P0, PT, R10, UR5, PT ;  /* 0x000000050a007c0c */ /* 0x000fe2000bf05270 */
[----:B----4-:R-:W-:-:S04]  /*0560*/  @!P4 FFMA R4, R15, R16, R4 ;  /* 0x000000100f04c223 */ /* 0x010fc80000000004 */
[----:B--2---:R-:W-:-:S04]  /*0570*/  @!P3 FFMA R4, R11, R12, R4 ;  /* 0x0000000c0b04b223 */ /* 0x004fc80000000004 */
[----:B-----5:R-:W-:-:S04]  /*0580*/  @!P2 FFMA R4, R17, R18, R4 ;  /* 0x000000121104a223 */ /* 0x020fc80000000004 */
[----:B------:R-:W-:-:S04]  /*0590*/  @!P1 FFMA R4, R19, R20, R4 ;  /* 0x0000001413049223 */ /* 0x000fc80000000004 */
[----:B------:R-:W-:-:S04]  /*05a0*/  @!P6 FFMA R4, R21, R22, R4 ;  /* 0x000000161504e223 */ /* 0x000fc80000000004 */
[----:B------:R-:W-:Y:S01]  /*05b0*/  @!P5 FFMA R4, R23, R24, R4 ;  /* 0x000000181704d223 */ /* 0x000fe20000000004 */
[----:B------:R-:W-:Y:S06]  /*05c0*/  @P0 BRA `(.L_x_16) ;  /* 0xfffffffc00200947 */ /* 0x000fec000383ffff */
[----:B------:R-:W-:-:S07]  /*05d0*/  MOV R6, UR5 ;  /* 0x0000000500067c02 */ /* 0x000fce0008000f00 */
.L_x_15:
[----:B------:R-:W-:-:S09]  /*05e0*/  UISETP.NE.AND UP1, UPT, UR7, URZ, UPT ;  /* 0x000000ff0700728c */ /* 0x000fd2000bf25270 */
[----:B------:R-:W-:Y:S05]  /*05f0*/  BRA.U !UP1, `(.L_x_17) ;  /* 0x0000000509247547 */ /* 0x000fea000b800000 */
[----:B------:R-:W-:Y:S01]  /*0600*/  UISETP.NE.AND UP1, UPT, UR8, URZ, UPT ;  /* 0x000000ff0800728c */ /* 0x000fe2000bf25270 */
[----:B------:R-:W-:Y:S10]  /*0610*/  BRA.U !UP0, `(.L_x_18) ;  /* 0x00000001087c7547 */ /* 0x000ff4000b800000 */
[----:B------:R-:W0:Y:S01]  /*0620*/  LDCU UR6, c[0x0][0x39c] ;  /* 0x00007380ff0677ac */ /* 0x000e220008000800 */
[----:B------:R-:W1:Y:S01]  /*0630*/  LDC.64 R8, c[0x0][0x380] ;  /* 0x0000e000ff087b82 */ /* 0x000e620000000a00 */
[----:B------:R-:W-:-:S04]  /*0640*/  IADD3 R12, PT, PT, R3, R6, RZ ;  /* 0x00000006030c7210 */ /* 0x000fc80007ffe0ff */
[C---:B------:R-:W-:Y:S01]  /*0650*/  IADD3 R13, PT, PT, R12.reuse, 0x2, RZ ;  /* 0x000000020c0d7810 */ /* 0x040fe20007ffe0ff */
[C---:B------:R-:W-:Y:S02]  /*0660*/  VIADD R7, R12.reuse, 0x1 ;  /* 0x000000010c077836 */ /* 0x040fe40000000000 */
[----:B------:R-:W2:Y:S01]  /*0670*/  LDC.64 R10, c[0x0][0x388] ;  /* 0x0000e200ff0a7b82 */ /* 0x000ea20000000a00 */
[C---:B0-----:R-:W-:Y:S02]  /*0680*/  ISETP.GE.AND P0, PT, R12.reuse, UR6, PT ;  /* 0x000000060c007c0c */ /* 0x041fe4000bf06270 */
[C---:B------:R-:W-:Y:S02]  /*0690*/  ISETP.GE.AND P1, PT, R7.reuse, UR6, PT ;  /* 0x0000000607007c0c */ /* 0x040fe4000bf26270 */
[----:B------:R-:W-:Y:S02]  /*06a0*/  ISETP.LT.OR P0, PT, R12, RZ, P0 ;  /* 0x000000ff0c00720c */ /* 0x000fe40000701670 */
[----:B------:R-:W-:Y:S01]  /*06b0*/  ISETP.LT.OR P1, PT, R7, RZ, P1 ;  /* 0x000000ff0700720c */ /* 0x000fe20000f21670 */
[----:B------:R-:W-:Y:S01]  /*06c0*/  IMAD R7, R5, UR6, R12 ;  /* 0x0000000605077c24 */ /* 0x000fe2000f8e020c */
[----:B------:R-:W-:-:S02]  /*06d0*/  ISETP.GE.AND P2, PT, R13, UR6, PT ;  /* 0x000000060d007c0c */ /* 0x000fc4000bf46270 */
[----:B------:R-:W-:Y:S01]  /*06e0*/  IADD3 R12, PT, PT, R12, 0x3, RZ ;  /* 0x000000030c0c7810 */ /* 0x000fe20007ffe0ff */
[----:B-1----:R-:W-:Y:S01]  /*06f0*/  IMAD.WIDE R8, R7, 0x4, R8 ;  /* 0x0000000407087825 */ /* 0x002fe200078e0208 */
[----:B------:R-:W-:Y:S02]  /*0700*/  ISETP.LT.OR P2, PT, R13, RZ, P2 ;  /* 0x000000ff0d00720c */ /* 0x000fe40001741670 */
[----:B------:R-:W-:Y:S01]  /*0710*/  ISETP.GE.AND P3, PT, R12, UR6, PT ;  /* 0x000000060c007c0c */ /* 0x000fe2000bf66270 */
[----:B--2---:R-:W-:Y:S02]  /*0720*/  IMAD.WIDE.U32 R10, R6, 0x4, R10 ;  /* 0x00000004060a7825 */ /* 0x004fe400078e000a */
[----:B------:R-:W2:Y:S01]  /*0730*/  @!P0 LDG.E R7, desc[UR10][R8.64] ;  /* 0x0000000a08078981 */ /* 0x000ea2000c1e1900 */
[----:B------:R-:W-:-:S03]  /*0740*/  ISETP.LT.OR P3, PT, R12, RZ, P3 ;  /* 0x000000ff0c00720c */ /* 0x000fc60001f61670 */
[----:B------:R-:W2:Y:S04]  /*0750*/  @!P0 LDG.E R12, desc[UR10][R10.64] ;  /* 0x0000000a0a0c8981 */ /* 0x000ea8000c1e1900 */
[----:B------:R-:W3:Y:S04]  /*0760*/  @!P1 LDG.E R13, desc[UR10][R8.64+0x4] ;  /* 0x0000040a080d9981 */ /* 0x000ee8000c1e1900 */
[----:B------:R-:W3:Y:S04]  /*0770*/  @!P1 LDG.E R14, desc[UR10][R10.64+0x4] ;  /* 0x0000040a0a0e9981 */ /* 0x000ee8000c1e1900 */
[----:B------:R-:W4:Y:S04]  /*0780*/  @!P2 LDG.E R15, desc[UR10][R8.64+0x8] ;  /* 0x0000080a080fa981 */ /* 0x000f28000c1e1900 */
[----:B------:R-:W4:Y:S04]  /*0790*/  @!P2 LDG.E R16, desc[UR10][R10.64+0x8] ;  /* 0x0000080a0a10a981 */ /* 0x000f28000c1e1900 */
[----:B------:R-:W5:Y:S04]  /*07a0*/  @!P3 LDG.E R17, desc[UR10][R8.64+0xc] ;  /* 0x00000c0a0811b981 */ /* 0x000f68000c1e1900 */
[----:B------:R-:W5:Y:S01]  /*07b0*/  @!P3 LDG.E R18, desc[UR10][R10.64+0xc] ;  /* 0x00000c0a0a12b981 */ /* 0x000f62000c1e1900 */
[----:B------:R-:W-:Y:S01]  /*07c0*/  IADD3 R6, PT, PT, R6, 0x4, RZ ;  /* 0x0000000406067810 */ /* 0x000fe20007ffe0ff */
[----:B--2---:R-:W-:-:S04]  /*07d0*/  @!P0 FFMA R4, R7, R12, R4 ;  /* 0x0000000c07048223 */ /* 0x004fc80000000004 */
[----:B---3--:R-:W-:-:S04]  /*07e0*/  @!P1 FFMA R4, R13, R14, R4 ;  /* 0x0000000e0d049223 */ /* 0x008fc80000000004 */
[----:B----4-:R-:W-:-:S04]  /*07f0*/  @!P2 FFMA R4, R15, R16, R4 ;  /* 0x000000100f04a223 */ /* 0x010fc80000000004 */
[----:B-----5:R-:W-:-:S07]  /*0800*/  @!P3 FFMA R4, R17, R18, R4 ;  /* 0x000000121104b223 */ /* 0x020fce0000000004 */
.L_x_18:
[----:B------:R-:W-:Y:S05]  /*0810*/  BRA.U !UP1, `(.L_x_17) ;  /* 0x00000001099c7547 */ /* 0x000fea000b800000 */
[----:B------:R-:W0:Y:S01]  /*0820*/  LDCU UR6, c[0x0][0x3a4] ;  /* 0x00007480ff0677ac */ /* 0x000e220008000800 */
[----:B------:R-:W-:Y:S02]  /*0830*/  UISETP.NE.AND UP1, UPT, UR8, 0x1, UPT ;  /* 0x000000010800788c */ /* 0x000fe4000bf25270 */
[----:B0-----:R-:W-:-:S07]  /*0840*/  ULOP3.LUT UP2, URZ, UR6, 0x1, URZ, 0xc0, !UPT ;  /* 0x0000000106ff7892 */ /* 0x001fce000f84c0ff */
[----:B------:R-:W-:Y:S05]  /*0850*/  BRA.U !UP1, `(.L_x_19) ;  /* 0x00000001094c7547 */ /* 0x000fea000b800000 */
[----:B------:R-:W0:Y:S01]  /*0860*/  LDCU UR6, c[0x0][0x39c] ;  /* 0x00007380ff0677ac */ /* 0x000e220008000800 */
[----:B------:R-:W1:Y:S01]  /*0870*/  LDC.64 R8, c[0x0][0x380] ;  /* 0x0000e000ff087b82 */ /* 0x000e620000000a00 */
[----:B------:R-:W-:-:S05]  /*0880*/  IMAD.IADD R12, R3, 0x1, R6 ;  /* 0x00000001030c7824 */ /* 0x000fca00078e0206 */
[C---:B------:R-:W-:Y:S02]  /*0890*/  IADD3 R7, PT, PT, R12.reuse, 0x1, RZ ;  /* 0x000000010c077810 */ /* 0x040fe40007ffe0ff */
[----:B------:R-:W2:Y:S01]  /*08a0*/  LDC.64 R10, c[0x0][0x388] ;  /* 0x0000e200ff0a7b82 */ /* 0x000ea20000000a00 */
[C---:B0-----:R-:W-:Y:S02]  /*08b0*/  ISETP.GE.AND P0, PT, R12.reuse, UR6, PT ;  /* 0x000000060c007c0c */ /* 0x041fe4000bf06270 */
[C---:B------:R-:W-:Y:S02]  /*08c0*/  ISETP.GE.AND P1, PT, R7.reuse, UR6, PT ;  /* 0x0000000607007c0c */ /* 0x040fe4000bf26270 */
[----:B------:R-:W-:Y:S02]  /*08d0*/  ISETP.LT.OR P0, PT, R12, RZ, P0 ;  /* 0x000000ff0c00720c */ /* 0x000fe40000701670 */
[----:B------:R-:W-:Y:S01]  /*08e0*/  ISETP.LT.OR P1, PT, R7, RZ, P1 ;  /* 0x000000ff0700720c */ /* 0x000fe20000f21670 */
[----:B------:R-:W-:-:S04]  /*08f0*/  IMAD R7, R5, UR6, R12 ;  /* 0x0000000605077c24 */ /* 0x000fc8000f8e020c */
[----:B-1----:R-:W-:-:S04]  /*0900*/  IMAD.WIDE R8, R7, 0x4, R8 ;  /* 0x0000000407087825 */ /* 0x002fc800078e0208 */
[C---:B--2---:R-:W-:Y:S02]  /*0910*/  IMAD.WIDE.U32 R10, R6.reuse, 0x4, R10 ;  /* 0x00000004060a7825 */ /* 0x044fe400078e000a */
[----:B------:R-:W2:Y:S04]  /*0920*/  @!P0 LDG.E R7, desc[UR10][R8.64] ;  /* 0x0000000a08078981 */ /* 0x000ea8000c1e1900 */
[----:B------:R-:W2:Y:S04]  /*0930*/  @!P0 LDG.E R12, desc[UR10][R10.64] ;  /* 0x0000000a0a0c8981 */ /* 0x000ea8000c1e1900 */
[----:B------:R-:W3:Y:S04]  /*0940*/  @!P1 LDG.E R13, desc[UR10][R8.64+0x4] ;  /* 0x0000040a080d9981 */ /* 0x000ee8000c1e1900 */
[----:B------:R-:W3:Y:S01]  /*0950*/  @!P1 LDG.E R14, desc[UR10][R10.64+0x4] ;  /* 0x0000040a0a0e9981 */ /* 0x000ee2000c1e1900 */
[----:B------:R-:W-:Y:S01]  /*0960*/  IADD3 R6, PT, PT, R6, 0x2, RZ ;  /* 0x0000000206067810 */ /* 0x000fe20007ffe0ff */
[----:B--2---:R-:W-:-:S04]  /*0970*/  @!P0 FFMA R4, R7, R12, R4 ;  /* 0x0000000c07048223 */ /* 0x004fc80000000004 */
[----:B---3--:R-:W-:-:S07]  /*0980*/  @!P1 FFMA R4, R13, R14, R4 ;  /* 0x0000000e0d049223 */ /* 0x008fce0000000004 */
.L_x_19:
[----:B------:R-:W-:Y:S05]  /*0990*/  BRA.U !UP2, `(.L_x_17) ;  /* 0x000000010a3c7547 */ /* 0x000fea000b800000 */
[----:B------:R-:W0:Y:S01]  /*09a0*/  LDCU UR9, c[0x0][0x39c] ;  /* 0x00007380ff0977ac */ /* 0x000e220008000800 */
[----:B------:R-:W-:Y:S01]  /*09b0*/  IADD3 R12, PT, PT, R3, R6, RZ ;  /* 0x00000006030c7210 */ /* 0x000fe20007ffe0ff */
[----:B------:R-:W-:Y:S03]  /*09c0*/  BSSY.RECONVERGENT B0, `(.L_x_17) ;  /* 0x000000c000007945 */ /* 0x000fe60003800200 */
[----:B0-----:R-:W-:-:S04]  /*09d0*/  ISETP.GE.AND P0, PT, R12, UR9, PT ;  /* 0x000000090c007c0c */ /* 0x001fc8000bf06270 */
[----:B------:R-:W-:-:S13]  /*09e0*/  ISETP.LT.OR P0, PT, R12, RZ, P0 ;  /* 0x000000ff0c00720c */ /* 0x000fda0000701670 */
[----:B------:R-:W-:Y:S05]  /*09f0*/  @P0 BRA `(.L_x_20) ;  /* 0x0000000000200947 */ /* 0x000fea0003800000 */
[----:B------:R-:W0:Y:S01]  /*0a00*/  LDC.64 R8, c[0x0][0x380] ;  /* 0x0000e000ff087b82 */ /* 0x000e220000000a00 */
[----:B------:R-:W-:-:S07]  /*0a10*/  IMAD R7, R5, UR9, R12 ;  /* 0x0000000905077c24 */ /* 0x000fce000f8e020c */
[----:B------:R-:W1:Y:S01]  /*0a20*/  LDC.64 R10, c[0x0][0x388] ;  /* 0x0000e200ff0a7b82 */ /* 0x000e620000000a00 */
[----:B0-----:R-:W-:-:S06]  /*0a30*/  IMAD.WIDE R8, R7, 0x4, R8 ;  /* 0x0000000407087825 */ /* 0x001fcc00078e0208 */
[----:B------:R-:W2:Y:S01]  /*0a40*/  LDG.E R9, desc[UR10][R8.64] ;  /* 0x0000000a08097981 */ /* 0x000ea2000c1e1900 */
[----:B-1----:R-:W-:-:S06]  /*0a50*/  IMAD.WIDE.U32 R6, R6, 0x4, R10 ;  /* 0x0000000406067825 */ /* 0x002fcc00078e000a */
[----:B------:R-:W2:Y:S02]  /*0a60*/  LDG.E R6, desc[UR10][R6.64] ;  /* 0x0000000a06067981 */ /* 0x000ea4000c1e1900 */
[----:B--2---:R-:W-:-:S07]  /*0a70*/  FFMA R4, R9, R6, R4 ;  /* 0x0000000609047223 */ /* 0x004fce0000000004 */
.L_x_20:
[----:B------:R-:W-:Y:S05]  /*0a80*/  BSYNC.RECONVERGENT B0 ;  /* 0x0000000000007941 */ /* 0x000fea0003800200 */
.L_x_17:
[----:B------:R-:W0:Y:S01]  /*0a90*/  LDCU UR6, c[0x0][0x39c] ;  /* 0x00007380ff0677ac */ /* 0x000e220008000800 */
[----:B------:R-:W1:Y:S08]  /*0aa0*/  LDC R8, c[0x0][0x3a0] ;  /* 0x0000e800ff087b82 */ /* 0x000e700000000800 */
[----:B------:R-:W2:Y:S01]  /*0ab0*/  LDC.64 R6, c[0x0][0x390] ;  /* 0x0000e400ff067b82 */ /* 0x000ea20000000a00 */
[----:B0-----:R-:W-:Y:S01]  /*0ac0*/  IMAD R5, R5, UR6, R0 ;  /* 0x0000000605057c24 */ /* 0x001fe2000f8e0200 */
[----:B------:R-:W-:-:S06]  /*0ad0*/  UIADD3 UR6, UPT, UPT, UR4, 0x1, URZ ;  /* 0x0000000104067890 */ /* 0x000fcc000fffe0ff */
[----:B-1----:R-:W-:Y:S01]  /*0ae0*/  ISETP.NE.AND P0, PT, R8, UR6, PT ;  /* 0x0000000608007c0c */ /* 0x002fe2000bf05270 */
[----:B--2---:R-:W-:-:S05]  /*0af0*/  IMAD.WIDE R6, R5, 0x4, R6 ;  /* 0x0000000405067825 */ /* 0x004fca00078e0206 */
[----:B------:R0:W-:Y:S07]  /*0b00*/  STG.E desc[UR10][R6.64], R4 ;  /* 0x0000000406007986 */ /* 0x0001ee000c10190a */
[----:B------:R-:W-:Y:S05]  /*0b10*/  @!P0 EXIT ;  /* 0x000000000000894d */ /* 0x000fea0003800000 */
[----:B------:R-:W-:Y:S01]  /*0b20*/  UMOV UR4, UR6 ;  /* 0x0000000600047c82 */ /* 0x000fe20008000000 */
[----:B------:R-:W-:Y:S05]  /*0b30*/  BRA `(.L_x_21) ;  /* 0xfffffff4009c7947 */ /* 0x000fea000383ffff */
.L_x_14:
[C---:B------:R-:W-:Y:S01]  /*0b40*/  ISETP.GE.U32.AND P0, PT, R3.reuse, 0x8, PT ;  /* 0x000000080300780c */ /* 0x040fe20003f06070 */
[----:B------:R-:W-:Y:S01]  /*0b50*/  IMAD.MOV.U32 R5, RZ, RZ, RZ ;  /* 0x000000ffff057224 */ /* 0x000fe200078e00ff */
[----:B------:R-:W-:-:S04]  /*0b60*/  LOP3.LUT R20, R3, 0x7, RZ, 0xc0, !PT ;  /* 0x0000000703147812 */ /* 0x000fc800078ec0ff */
[----:B------:R-:W-:-:S07]  /*0b70*/  ISETP.NE.AND P1, PT, R20, RZ, PT ;  /* 0x000000ff1400720c */ /* 0x000fce0003f25270 */
[----:B------:R-:W-:Y:S06]  /*0b80*/  @!P0 BRA `(.L_x_22) ;  /* 0x0000000000988947 */ /* 0x000fec0003800000 */
[----:B------:R-:W0:Y:S01]  /*0b90*/  LDC.64 R6, c[0x0][0x390] ;  /* 0x0000e400ff067b82 */ /* 0x000e220000000a00 */
[----:B------:R-:W-:Y:S01]  /*0ba0*/  HFMA2 R4, -RZ, RZ, 0, 0 ;  /* 0x00000000ff047431 */ /* 0x000fe200000001ff */
[----:B------:R-:W-:-:S07]  /*0bb0*/  LOP3.LUT R5, R3, 0x7ffffff8, RZ, 0xc0, !PT ;  /* 0x7ffffff803057812 */ /* 0x000fce00078ec0ff */
.L_x_23:
[C---:B--2---:R-:W-:Y:S01]  /*0bc0*/  IMAD R9, R4.reuse, UR6, R2 ;  /* 0x0000000604097c24 */ /* 0x044fe2000f8e0202 */
[----:B------:R-:W-:-:S04]  /*0bd0*/  IADD3 R4, PT, PT, R4, 0x8, RZ ;  /* 0x0000000804047810 */ /* 0x000fc80007ffe0ff */
[C---:B------:R-:W-:Y:S01]  /*0be0*/  IADD3 R11, PT, PT, R9.reuse, UR6, RZ ;  /* 0x00000006090b7c10 */ /* 0x040fe2000fffe0ff */
[--C-:B------:R-:W-:Y:S01]  /*0bf0*/  IMAD R9, R9, UR7, R0.reuse ;  /* 0x0000000709097c24 */ /* 0x100fe2000f8e0200 */
[----:B------:R-:W-:Y:S02]  /*0c00*/  ISETP.NE.AND P0, PT, R4, R5, PT ;  /* 0x000000050400720c */ /* 0x000fe40003f05270 */
[C---:B------:R-:W-:Y:S01]  /*0c10*/  IADD3 R13, PT, PT, R11.reuse, UR6, RZ ;  /* 0x000000060b0d7c10 */ /* 0x040fe2000fffe0ff */
[----:B------:R-:W-:Y:S02]  /*0c20*/  IMAD R15, R11, UR7, R0 ;  /* 0x000000070b0f7c24 */ /* 0x000fe4000f8e0200 */
[----:B0-----:R-:W-:-:S04]  /*0c30*/  IMAD.WIDE R8, R9, 0x4, R6 ;  /* 0x0000000409087825 */ /* 0x001fc800078e0206 */
[C---:B------:R-:W-:Y:S01]  /*0c40*/  VIADD R17, R13.reuse, UR6 ;  /* 0x000000060d117c36 */ /* 0x040fe20008000000 */
[----:B------:R0:W-:Y:S01]  /*0c50*/  STG.E desc[UR10][R8.64], RZ ;  /* 0x000000ff08007986 */ /* 0x0001e2000c10190a */
[--C-:B------:R-:W-:Y:S02]  /*0c60*/  IMAD R13, R13, UR7, R0.reuse ;  /* 0x000000070d0d7c24 */ /* 0x100fe4000f8e0200 */
[C---:B------:R-:W-:Y:S01]  /*0c70*/  IMAD R11, R17.reuse, UR7, R0 ;  /* 0x00000007110b7c24 */ /* 0x040fe2000f8e0200 */
[----:B------:R-:W-:Y:S01]  /*0c80*/  IADD3 R19, PT, PT, R17, UR6, RZ ;  /* 0x0000000611137c10 */ /* 0x000fe2000fffe0ff */
[----:B------:R-:W-:-:S03]  /*0c90*/  IMAD.WIDE R14, R15, 0x4, R6 ;  /* 0x000000040f0e7825 */ /* 0x000fc600078e0206 */
[C---:B------:R-:W-:Y:S01]  /*0ca0*/  IADD3 R21, PT, PT, R19.reuse, UR6, RZ ;  /* 0x0000000613157c10 */ /* 0x040fe2000fffe0ff */
[----:B------:R-:W-:Y:S01]  /*0cb0*/  IMAD R19, R19, UR7, R0 ;  /* 0x0000000713137c24 */ /* 0x000fe2000f8e0200 */
[----:B------:R1:W-:Y:S01]  /*0cc0*/  STG.E desc[UR10][R14.64], RZ ;  /* 0x000000ff0e007986 */ /* 0x0003e2000c10190a */
[----:B------:R-:W-:Y:S01]  /*0cd0*/  IMAD.WIDE R12, R13, 0x4, R6 ;  /* 0x000000040d0c7825 */ /* 0x000fe200078e0206 */
[----:B------:R-:W-:-:S03]  /*0ce0*/  IADD3 R23, PT, PT, R21, UR6, RZ ;  /* 0x0000000615177c10 */ /* 0x000fc6000fffe0ff */
[--C-:B------:R-:W-:Y:S01]  /*0cf0*/  IMAD R17, R21, UR7, R0.reuse ;  /* 0x0000000715117c24 */ /* 0x100fe2000f8e0200 */
[----:B------:R2:W-:Y:S01]  /*0d00*/  STG.E desc[UR10][R12.64], RZ ;  /* 0x000000ff0c007986 */ /* 0x0005e2000c10190a */
[C---:B------:R-:W-:Y:S02]  /*0d10*/  VIADD R25, R23.reuse, UR6 ;  /* 0x0000000617197c36 */ /* 0x040fe40008000000 */
[----:B------:R-:W-:Y:S02]  /*0d20*/  IMAD R23, R23, UR7, R0 ;  /* 0x0000000717177c24 */ /* 0x000fe4000f8e0200 */
        /* <DEDUP_REMOVED lines=12> */
.L_x_22:
[----:B------:R-:W-:Y:S05]  /*0df0*/  @!P1 EXIT ;  /* 0x000000000000994d */ /* 0x000fea0003800000 */
[----:B------:R-:W-:Y:S02]  /*0e00*/  ISETP.GE.U32.AND P0, PT, R20, 0x4, PT ;  /* 0x000000041400780c */ /* 0x000fe40003f06070 */
[----:B------:R-:W-:-:S04]  /*0e10*/  LOP3.LUT R4, R3, 0x3, RZ, 0xc0, !PT ;  /* 0x0000000303047812 */ /* 0x000fc800078ec0ff */
[----:B------:R-:W-:-:S07]  /*0e20*/  ISETP.NE.AND P1, PT, R4, RZ, PT ;  /* 0x000000ff0400720c */ /* 0x000fce0003f25270 */
[----:B------:R-:W-:Y:S06]  /*0e30*/  @!P0 BRA `(.L_x_24) ;  /* 0x0000000000488947 */ /* 0x000fec0003800000 */
[----:B------:R-:W0:Y:S01]  /*0e40*/  LDC.64 R6, c[0x0][0x390] ;  /* 0x0000e400ff067b82 */ /* 0x000e220000000a00 */
[C---:B--2---:R-:W-:Y:S01]  /*0e50*/  IMAD R9, R5.reuse, UR6, R2 ;  /* 0x0000000605097c24 */ /* 0x044fe2000f8e0202 */
[----:B------:R-:W-:-:S04]  /*0e60*/  IADD3 R5, PT, PT, R5, 0x4, RZ ;  /* 0x0000000405057810 */ /* 0x000fc80007ffe0ff */
[C---:B------:R-:W-:Y:S01]  /*0e70*/  IADD3 R11, PT, PT, R9.reuse, UR6, RZ ;  /* 0x00000006090b7c10 */ /* 0x040fe2000fffe0ff */
[----:B------:R-:W-:-:S03]  /*0e80*/  IMAD R9, R9, UR7, R0 ;  /* 0x0000000709097c24 */ /* 0x000fc6000f8e0200 */
[C---:B------:R-:W-:Y:S01]  /*0e90*/  IADD3 R13, PT, PT, R11.reuse, UR6, RZ ;  /* 0x000000060b0d7c10 */ /* 0x040fe2000fffe0ff */
[----:B------:R-:W-:-:S04]  /*0ea0*/  IMAD R11, R11, UR7, R0 ;  /* 0x000000070b0b7c24 */ /* 0x000fc8000f8e0200 */
[C---:B------:R-:W-:Y:S02]  /*0eb0*/  VIADD R15, R13.reuse, UR6 ;  /* 0x000000060d0f7c36 */ /* 0x040fe40008000000 */
[--C-:B------:R-:W-:Y:S02]  /*0ec0*/  IMAD R13, R13, UR7, R0.reuse ;  /* 0x000000070d0d7c24 */ /* 0x100fe4000f8e0200 */
        /* <DEDUP_REMOVED lines=9> */
.L_x_24:
        /* <DEDUP_REMOVED lines=8> */
[C---:B--2---:R-:W-:Y:S01]  /*0fe0*/  IMAD R9, R3.reuse, UR7, R0 ;  /* 0x0000000703097c24 */ /* 0x044fe2000f8e0200 */
[----:B------:R-:W-:-:S05]  /*0ff0*/  IADD3 R11, PT, PT, R3, UR6, RZ ;  /* 0x00000006030b7c10 */ /* 0x000fca000fffe0ff */
[----:B------:R-:W-:Y:S02]  /*1000*/  IMAD R11, R11, UR7, R0 ;  /* 0x000000070b0b7c24 */ /* 0x000fe4000f8e0200 */
[----:B0-----:R-:W-:-:S04]  /*1010*/  IMAD.WIDE R8, R9, 0x4, R6 ;  /* 0x0000000409087825 */ /* 0x001fc800078e0206 */
[----:B------:R-:W-:Y:S01]  /*1020*/  IMAD.WIDE R6, R11, 0x4, R6 ;  /* 0x000000040b067825 */ /* 0x000fe200078e0206 */
[----:B------:R1:W-:Y:S04]  /*1030*/  STG.E desc[UR10][R8.64], RZ ;  /* 0x000000ff08007986 */ /* 0x0003e8000c10190a */
[----:B------:R1:W-:Y:S02]  /*1040*/  STG.E desc[UR10][R6.64], RZ ;  /* 0x000000ff06007986 */ /* 0x0003e4000c10190a */
.L_x_25:
[----:B------:R-:W-:Y:S05]  /*1050*/  @P1 EXIT ;  /* 0x000000000000194d */ /* 0x000fea0003800000 */
[----:B01----:R-:W0:Y:S01]  /*1060*/  LDC.64 R6, c[0x0][0x390] ;  /* 0x0000e400ff067b82 */ /* 0x003e220000000a00 */
[----:B------:R-:W-:-:S04]  /*1070*/  IMAD R5, R5, UR6, R2 ;  /* 0x0000000605057c24 */ /* 0x000fc8000f8e0202 */
[----:B------:R-:W-:-:S04]  /*1080*/  IMAD R3, R5, UR7, R0 ;  /* 0x0000000705037c24 */ /* 0x000fc8000f8e0200 */
[----:B0-----:R-:W-:-:S05]  /*1090*/  IMAD.WIDE R2, R3, 0x4, R6 ;  /* 0x0000000403027825 */ /* 0x001fca00078e0206 */
[----:B------:R-:W-:Y:S01]  /*10a0*/  STG.E desc[UR10][R2.64], RZ ;  /* 0x000000ff02007986 */ /* 0x000fe2000c10190a */
[----:B------:R-:W-:Y:S05]  /*10b0*/  EXIT ;  /* 0x000000000000794d */ /* 0x000fea0003800000 */
.L_x_26:
        /* <DEDUP_REMOVED lines=12> */
.L_x_55:


//--------------------- .text._Z12conv2dSharedPfS_S_iiiiiiii --------------------------
	.section	.text._Z12conv2dSharedPfS_S_iiiiiiii,"ax",@progbits
	.align	128
        .global         _Z12conv2dSharedPfS_S_iiiiiiii
        .type           _Z12conv2dSharedPfS_S_iiiiiiii,@function
        .size           _Z12conv2dSharedPfS_S_iiiiiiii,(.L_x_56 - _Z12conv2dSharedPfS_S_iiiiiiii)
        .other          _Z12conv2dSharedPfS_S_iiiiiiii,@"STO_CUDA_ENTRY STV_DEFAULT"
_Z12conv2dSharedPfS_S_iiiiiiii:
.text._Z12conv2dSharedPfS_S_iiiiiiii:
[----:B------:R-:W-:Y:S08]  /*0000*/  LDC R1, c[0x0][0x37c] ;  /* 0x0000df00ff017b82 */ /* 0x000ff00000000800 */
[----:B------:R-:W0:Y:S01]  /*0010*/  LDC R0, c[0x0][0x3a0] ;  /* 0x0000e800ff007b82 */ /* 0x000e220000000800 */
[----:B------:R-:W1:Y:S01]  /*0020*/  S2R R11, SR_TID.Y ;  /* 0x00000000000b7919 */ /* 0x000e620000002200 */
[----:B------:R-:W2:Y:S01]  /*0030*/  S2R R2, SR_CTAID.Y ;  /* 0x0000000000027919 */ /* 0x000ea20000002600 */
[----:B------:R-:W3:Y:S01]  /*0040*/  S2R R3, SR_CTAID.X ;  /* 0x0000000000037919 */ /* 0x000ee20000002500 */
[----:B0-----:R-:W-:-:S02]  /*0050*/  ISETP.GE.AND P0, PT, R0, 0x1, PT ;  /* 0x000000010000780c */ /* 0x001fc40003f06270 */
[----:B------:R-:W0:Y:S11]  /*0060*/  S2R R0, SR_TID.X ;  /* 0x0000000000007919 */ /* 0x000e360000002100 */
[----:B-123--:R-:W-:Y:S05]  /*0070*/  @!P0 EXIT ;  /* 0x000000000000894d */ /* 0x00efea0003800000 */
[----:B------:R-:W1:Y:S01]  /*0080*/  S2R R9, SR_CgaCtaId ;  /* 0x0000000000097919 */ /* 0x000e620000008800 */
[----:B------:R-:W2:Y:S01]  /*0090*/  LDC.64 R6, c[0x0][0x3b0] ;  /* 0x0000ec00ff067b82 */ /* 0x000ea20000000a00 */
[----:B------:R-:W3:Y:S01]  /*00a0*/  LDCU.64 UR4, c[0x0][0x398] ;  /* 0x00007300ff0477ac */ /* 0x000ee20008000a00 */
[----:B------:R-:W-:Y:S01]  /*00b0*/  LEA R2, R2, R11, 0x4 ;  /* 0x0000000b02027211 */ /* 0x000fe200078e20ff */
[----:B0-----:R-:W-:Y:S01]  /*00c0*/  IMAD R8, R11, 0x12, R0 ;  /* 0x000000120b087824 */ /* 0x001fe200078e0200 */
[----:B------:R-:W-:Y:S01]  /*00d0*/  MOV R4, 0x400 ;  /* 0x0000040000047802 */ /* 0x000fe20000000f00 */
[----:B------:R-:W0:Y:S01]  /*00e0*/  LDCU UR6, c[0x0][0x3a8] ;  /* 0x00007500ff0677ac */ /* 0x000e220008000800 */
[----:B------:R-:W-:Y:S01]  /*00f0*/  LEA R3, R3, R0, 0x4 ;  /* 0x0000000003037211 */ /* 0x000fe200078e20ff */
[----:B------:R-:W4:Y:S01]  /*0100*/  LDCU UR14, c[0x0][0x3a4] ;  /* 0x00007480ff0e77ac */ /* 0x000f220008000800 */
[----:B------:R-:W1:Y:S02]  /*0110*/  LDCU.64 UR12, c[0x0][0x358] ;  /* 0x00006b00ff0c77ac */ /* 0x000e640008000a00 */
[----:B---3--:R-:W-:-:S02]  /*0120*/  ISETP.GE.AND P3, PT, R3, UR5, PT ;  /* 0x0000000503007c0c */ /* 0x008fc4000bf66270 */
[----:B0-----:R-:W-:Y:S01]  /*0130*/  ISETP.GE.AND P0, PT, R0, UR6, PT ;  /* 0x0000000600007c0c */ /* 0x001fe2000bf06270 */
[--C-:B--2---:R-:W-:Y:S01]  /*0140*/  IMAD R5, R3, R6, -R7.reuse ;  /* 0x0000000603057224 */ /* 0x104fe200078e0a07 */
[C---:B------:R-:W-:Y:S01]  /*0150*/  ISETP.LT.AND P3, PT, R2.reuse, UR4, !P3 ;  /* 0x0000000402007c0c */ /* 0x040fe2000df61270 */
[----:B------:R-:W-:Y:S01]  /*0160*/  ULOP3.LUT UR10, UR6, 0x7ffffff8, URZ, 0xc0, !UPT ;  /* 0x7ffffff8060a7892 */ /* 0x000fe2000f8ec0ff */
[----:B----4-:R-:W-:Y:S01]  /*0170*/  ISETP.LT.AND P0, PT, R11, UR14, !P0 ;  /* 0x0000000e0b007c0c */ /* 0x010fe2000c701270 */
[----:B------:R-:W-:Y:S01]  /*0180*/  UISETP.LT.AND UP0, UPT, UR6, UR14, UPT ;  /* 0x0000000e0600728c */ /* 0x000fe2000bf01270 */
[----:B------:R-:W-:Y:S01]  /*0190*/  ISETP.GE.AND P2, PT, R5, UR5, PT ;  /* 0x0000000505007c0c */ /* 0x000fe2000bf46270 */
[----:B------:R-:W-:Y:S01]  /*01a0*/  UIMAD UR7, UR6, UR14, URZ ;  /* 0x0000000e060772a4 */ /* 0x000fe2000f8e02ff */
[----:B-1----:R-:W-:Y:S01]  /*01b0*/  LEA R9, R9, R4, 0x18 ;  /* 0x0000000409097211 */ /* 0x002fe200078ec0ff */
[----:B------:R-:W-:Y:S01]  /*01c0*/  IMAD R4, R2, R6, -R7 ;  /* 0x0000000602047224 */ /* 0x000fe200078e0a07 */
[----:B------:R-:W-:Y:S01]  /*01d0*/  ISETP.GT.AND P2, PT, R5, -0x1, !P2 ;  /* 0xffffffff0500780c */ /* 0x000fe20005744270 */
[----:B------:R-:W-:-:S02]  /*01e0*/  HFMA2 R7, -RZ, RZ, 0, 0 ;  /* 0x00000000ff077431 */ /* 0x000fc400000001ff */
[C---:B------:R-:W-:Y:S01]  /*01f0*/  IMAD R6, R11.reuse, UR6, R0 ;  /* 0x000000060b067c24 */ /* 0x040fe2000f8e0200 */
[----:B------:R-:W-:Y:S01]  /*0200*/  ULOP3.LUT UR8, UR6, 0x7, URZ, 0xc0, !UPT ;  /* 0x0000000706087892 */ /* 0x000fe2000f8ec0ff */
[----:B------:R-:W-:Y:S01]  /*0210*/  ISETP.GE.AND P1, PT, R4, UR4, PT ;  /* 0x0000000404007c0c */ /* 0x000fe2000bf26270 */
[--C-:B------:R-:W-:Y:S01]  /*0220*/  IMAD.U32 R8, R8, 0x4, R9.reuse ;  /* 0x0000000408087824 */ /* 0x100fe200078e0009 */
[----:B------:R-:W-:Y:S01]  /*0230*/  USEL UR4, UR6, UR14, UP0 ;  /* 0x0000000e06047287 */ /* 0x000fe20008000000 */
[----:B------:R-:W-:Y:S01]  /*0240*/  IMAD R9, R11, 0x48, R9 ;  /* 0x000000480b097824 */ /* 0x000fe200078e0209 */
[----:B------:R-:W-:Y:S01]  /*0250*/  ISETP.GT.AND P1, PT, R4, -0x1, !P1 ;  /* 0xffffffff0400780c */ /* 0x000fe20004f24270 */
[----:B------:R-:W-:Y:S01]  /*0260*/  ULOP3.LUT UR9, UR6, 0x3, URZ, 0xc0, !UPT ;  /* 0x0000000306097892 */ /* 0x000fe2000f8ec0ff */
[----:B------:R-:W-:Y:S01]  /*0270*/  IADD3 R8, PT, PT, R8, 0x10, RZ ;  /* 0x0000001008087810 */ /* 0x000fe20007ffe0ff */
[----:B------:R-:W-:Y:S01]  /*0280*/  USHF.L.U32 UR11, UR6, 0x2, URZ ;  /* 0x00000002060b7899 */ /* 0x000fe200080006ff */
[----:B------:R-:W-:Y:S01]  /*0290*/  PLOP3.LUT P1, PT, P1, P2, PT, 0x80, 0x8 ;  /* 0x000000000008781c */ /* 0x000fe20000f25070 */
[----:B------:R-:W-:-:S02]  /*02a0*/  UIADD3 UR5, UPT, UPT, -UR10, URZ, URZ ;  /* 0x000000ff0a057290 */ /* 0x000fc4000fffe1ff */
[----:B------:R-:W-:-:S11]  /*02b0*/  UISETP.GE.AND UP0, UPT, UR4, 0x1, UPT ;  /* 0x000000010400788c */ /* 0x000fd6000bf06270 */
.L_x_41:
[----:B0--3--:R-:W0:Y:S01]  /*02c0*/  S2R R11, SR_TID.Y ;  /* 0x00000000000b7919 */ /* 0x009e220000002200 */
[----:B------:R-:W-:Y:S01]  /*02d0*/  BSSY.RECONVERGENT B0, `(.L_x_27) ;  /* 0x000000e000007945 */ /* 0x000fe20003800200 */
[----:B0-----:R-:W-:-:S13]  /*02e0*/  LOP3.LUT P2, RZ, R11, 0x3f0, R0, 0xc8, !PT ;  /* 0x000003f00bff7812 */ /* 0x001fda000784c800 */
[----:B-12---:R-:W-:Y:S05]  /*02f0*/  @P2 BRA `(.L_x_28) ;  /* 0x00000000002c2947 */ /* 0x006fea0003800000 */
[----:B------:R-:W-:Y:S01]  /*0300*/  IMAD R15, R0, 0x4, R9 ;  /* 0x00000004000f7824 */ /* 0x000fe200078e0209 */
[----:B------:R-:W-:Y:S06]  /*0310*/  @!P1 BRA `(.L_x_29) ;  /* 0x0000000000209947 */ /* 0x000fec0003800000 */
[----:B------:R-:W0:Y:S01]  /*0320*/  LDCU.64 UR14, c[0x0][0x398] ;  /* 0x00007300ff0e77ac */ /* 0x000e220008000a00 */
[----:B------:R-:W1:Y:S01]  /*0330*/  LDC.64 R10, c[0x0][0x380] ;  /* 0x0000e000ff0a7b82 */ /* 0x000e620000000a00 */
[----:B0-----:R-:W-:-:S04]  /*0340*/  IMAD R12, R7, UR14, R4 ;  /* 0x0000000e070c7c24 */ /* 0x001fc8000f8e0204 */
[----:B------:R-:W-:-:S04]  /*0350*/  IMAD R13, R12, UR15, R5 ;  /* 0x0000000f0c0d7c24 */ /* 0x000fc8000f8e0205 */
[----:B-1----:R-:W-:-:S06]  /*0360*/  IMAD.WIDE R10, R13, 0x4, R10 ;  /* 0x000000040d0a7825 */ /* 0x002fcc00078e020a */
[----:B------:R-:W2:Y:S04]  /*0370*/  LDG.E R10, desc[UR12][R10.64] ;  /* 0x0000000c0a0a7981 */ /* 0x000ea8000c1e1900 */
[----:B--2---:R0:W-:Y:S01]  /*0380*/  STS [R15+0x4c], R10 ;  /* 0x00004c0a0f007388 */ /* 0x0041e20000000800 */
[----:B------:R-:W-:Y:S05]  /*0390*/  BRA `(.L_x_28) ;  /* 0x0000000000047947 */ /* 0x000fea0003800000 */
.L_x_29:
[----:B------:R1:W-:Y:S02]  /*03a0*/  STS [R15+0x4c], RZ ;  /* 0x00004cff0f007388 */ /* 0x0003e40000000800 */
.L_x_28:
[----:B------:R-:W-:Y:S05]  /*03b0*/  BSYNC.RECONVERGENT B0 ;  /* 0x0000000000007941 */ /* 0x000fea0003800200 */
.L_x_27:
[----:B------:R-:W-:Y:S04]  /*03c0*/  BSSY.RECONVERGENT B0, `(.L_x_30) ;  /* 0x000000c000007945 */ /* 0x000fe80003800200 */
[----:B------:R-:W-:Y:S05]  /*03d0*/  @!P0 BRA `(.L_x_31) ;  /* 0x0000000000288947 */ /* 0x000fea0003800000 */
[----:B0-----:R-:W0:Y:S01]  /*03e0*/  LDC.64 R10, c[0x0][0x388] ;  /* 0x0000e200ff0a7b82 */ /* 0x001e220000000a00 */
[----:B------:R-:W-:-:S04]  /*03f0*/  IMAD R13, R7, UR7, R6 ;  /* 0x00000007070d7c24 */ /* 0x000fc8000f8e0206 */
[----:B0-----:R-:W-:-:S06]  /*0400*/  IMAD.WIDE R10, R13, 0x4, R10 ;  /* 0x000000040d0a7825 */ /* 0x001fcc00078e020a */
[----:B------:R-:W2:Y:S01]  /*0410*/  LDG.E R10, desc[UR12][R10.64] ;  /* 0x0000000c0a0a7981 */ /* 0x000ea2000c1e1900 */
[----:B------:R-:W0:Y:S01]  /*0420*/  S2UR UR6, SR_CgaCtaId ;  /* 0x00000000000679c3 */ /* 0x000e220000008800 */
[----:B------:R-:W-:Y:S02]  /*0430*/  UMOV UR4, 0x400 ;  /* 0x0000040000047882 */ /* 0x000fe40000000000 */
[----:B------:R-:W-:-:S04]  /*0440*/  UIADD3 UR4, UPT, UPT, UR4, 0x510, URZ ;  /* 0x0000051004047890 */ /* 0x000fc8000fffe0ff */
[----:B0-----:R-:W-:-:S06]  /*0450*/  ULEA UR4, UR6, UR4, 0x18 ;  /* 0x0000000406047291 */ /* 0x001fcc000f8ec0ff */
[----:B------:R-:W-:-:S05]  /*0460*/  LEA R13, R6, UR4, 0x2 ;  /* 0x00000004060d7c11 */ /* 0x000fca000f8e10ff */
[----:B--2---:R2:W-:Y:S02]  /*0470*/  STS [R13], R10 ;  /* 0x0000000a0d007388 */ /* 0x0045e40000000800 */
.L_x_31:
[----:B------:R-:W-:Y:S05]  /*0480*/  BSYNC.RECONVERGENT B0 ;  /* 0x0000000000007941 */ /* 0x000fea0003800200 */
.L_x_30:
[----:B------:R-:W-:Y:S06]  /*0490*/  BAR.SYNC.DEFER_BLOCKING 0x0 ;  /* 0x0000000000007b1d */ /* 0x000fec0000010000 */
[----:B------:R-:W-:Y:S04]  /*04a0*/  BSSY.RECONVERGENT B0, `(.L_x_32) ;  /* 0x0000076000007945 */ /* 0x000fe80003800200 */
[----:B------:R-:W-:Y:S05]  /*04b0*/  @!P3 BRA `(.L_x_33) ;  /* 0x0000000400d0b947 */ /* 0x000fea0003800000 */
[----:B------:R-:W-:Y:S01]  /*04c0*/  MOV R11, RZ ;  /* 0x000000ff000b7202 */ /* 0x000fe20000000f00 */
[----:B------:R-:W-:Y:S06]  /*04d0*/  BRA.U !UP0, `(.L_x_34) ;  /* 0x0000000508a87547 */ /* 0x000fec000b800000 */
[----:B0-2---:R-:W-:-:S07]  /*04e0*/  CS2R R10, SRZ ;  /* 0x00000000000a7805 */ /* 0x005fce000001ff00 */
.L_x_40:
[----:B------:R-:W0:Y:S01]  /*04f0*/  LDCU UR6, c[0x0][0x3a8] ;  /* 0x00007500ff0677ac */ /* 0x000e220008000800 */
[----:B------:R-:W-:Y:S01]  /*0500*/  HFMA2 R13, -RZ, RZ, 0, 0 ;  /* 0x00000000ff0d7431 */ /* 0x000fe200000001ff */
[----:B0-----:R-:W-:-:S09]  /*0510*/  UISETP.GE.U32.AND UP1, UPT, UR6, 0x8, UPT ;  /* 0x000000080600788c */ /* 0x001fd2000bf26070 */
[----:B------:R-:W-:Y:S05]  /*0520*/  BRA.U !UP1, `(.L_x_35) ;  /* 0x0000000109987547 */ /* 0x000fea000b800000 */
[----:B------:R-:W0:Y:S01]  /*0530*/  S2R R13, SR_CgaCtaId ;  /* 0x00000000000d7919 */ /* 0x000e220000008800 */
[----:B------:R-:W-:Y:S01]  /*0540*/  MOV R12, 0x400 ;  /* 0x00000400000c7802 */ /* 0x000fe20000000f00 */
[----:B------:R-:W-:-:S04]  /*0550*/  UMOV UR4, UR5 ;  /* 0x0000000500047c82 */ /* 0x000fc80008000000 */
[----:B------:R-:W-:-:S05]  /*0560*/  VIADD R12, R12, 0x510 ;  /* 0x000005100c0c7836 */ /* 0x000fca0000000000 */
[----:B0-----:R-:W-:Y:S01]  /*0570*/  LEA R13, R13, R12, 0x18 ;  /* 0x0000000c0d0d7211 */ /* 0x001fe200078ec0ff */
[----:B------:R-:W-:-:S04]  /*0580*/  IMAD R12, R10, 0x48, R8 ;  /* 0x000000480a0c7824 */ /* 0x000fc800078e0208 */
[----:B------:R-:W-:-:S05]  /*0590*/  IMAD R13, R10, UR11, R13 ;  /* 0x0000000b0a0d7c24 */ /* 0x000fca000f8e020d */
[----:B------:R-:W-:-:S07]  /*05a0*/  IADD3 R13, PT, PT, R13, 0x10, RZ ;  /* 0x000000100d0d7810 */ /* 0x000fce0007ffe0ff */
.L_x_36:
[----:B------:R-:W-:Y:S01]  /*05b0*/  LDS R22, [R12+-0x10] ;  /* 0xfffff0000c167984 */ /* 0x000fe20000000800 */
[----:B------:R-:W-:-:S03]  /*05c0*/  UIADD3 UR4, UPT, UPT, UR4, 0x8, URZ ;  /* 0x0000000804047890 */ /* 0x000fc6000fffe0ff */
[----:B------:R-:W0:Y:S01]  /*05d0*/  LDS R23, [R13+-0x10] ;  /* 0xfffff0000d177984 */ /* 0x000e220000000800 */
[----:B------:R-:W-:-:S03]  /*05e0*/  UISETP.NE.AND UP1, UPT, UR4, URZ, UPT ;  /* 0x000000ff0400728c */ /* 0x000fc6000bf25270 */
[----:B------:R-:W-:Y:S04]  /*05f0*/  LDS R24, [R12+-0xc] ;  /* 0xfffff4000c187984 */ /* 0x000fe80000000800 */
[----:B------:R-:W2:Y:S04]  /*0600*/  LDS R25, [R13+-0xc] ;  /* 0xfffff4000d197984 */ /* 0x000ea80000000800 */
[----:B------:R-:W-:Y:S04]  /*0610*/  LDS R14, [R12+-0x8] ;  /* 0xfffff8000c0e7984 */ /* 0x000fe80000000800 */
[----:B-1----:R-:W1:Y:S04]  /*0620*/  LDS R15, [R13+-0x8] ;  /* 0xfffff8000d0f7984 */ /* 0x002e680000000800 */
[----:B------:R-:W-:Y:S04]  /*0630*/  LDS R16, [R12+-0x4] ;  /* 0xfffffc000c107984 */ /* 0x000fe80000000800 */
[----:B------:R-:W3:Y:S04]  /*0640*/  LDS R17, [R13+-0x4] ;  /* 0xfffffc000d117984 */ /* 0x000ee80000000800 */
[----:B------:R-:W-:Y:S04]  /*0650*/  LDS R18, [R12] ;  /* 0x000000000c127984 */ /* 0x000fe80000000800 */
[----:B------:R-:W4:Y:S04]  /*0660*/  LDS R19, [R13] ;  /* 0x000000000d137984 */ /* 0x000f280000000800 */
[----:B------:R-:W-:Y:S04]  /*0670*/  LDS R20, [R12+0x4] ;  /* 0x000004000c147984 */ /* 0x000fe80000000800 */
[----:B------:R-:W5:Y:S01]  /*0680*/  LDS R21, [R13+0x4] ;  /* 0x000004000d157984 */ /* 0x000f620000000800 */
[----:B0-----:R-:W-:-:S03]  /*0690*/  FFMA R23, R22, R23, R11 ;  /* 0x0000001716177223 */ /* 0x001fc6000000000b */
[----:B------:R-:W-:Y:S04]  /*06a0*/  LDS R11, [R12+0x8] ;  /* 0x000008000c0b7984 */ /* 0x000fe80000000800 */
[----:B------:R-:W0:Y:S01]  /*06b0*/  LDS R22, [R13+0x8] ;  /* 0x000008000d167984 */ /* 0x000e220000000800 */
[----:B--2---:R-:W-:-:S03]  /*06c0*/  FFMA R25, R24, R25, R23 ;  /* 0x0000001918197223 */ /* 0x004fc60000000017 */
[----:B------:R2:W-:Y:S04]  /*06d0*/  LDS R23, [R12+0xc] ;  /* 0x00000c000c177984 */ /* 0x0005e80000000800 */
[----:B------:R3:W0:Y:S01]  /*06e0*/  LDS R24, [R13+0xc] ;  /* 0x00000c000d187984 */ /* 0x0006220000000800 */
[----:B-1----:R-:W-:Y:S01]  /*06f0*/  FFMA R15, R14, R15, R25 ;  /* 0x0000000f0e0f7223 */ /* 0x002fe20000000019 */
[----:B--2---:R-:W-:-:S03]  /*0700*/  IADD3 R12, PT, PT, R12, 0x20, RZ ;  /* 0x000000200c0c7810 */ /* 0x004fc60007ffe0ff */
[----:B---3--:R-:W-:Y:S01]  /*0710*/  FFMA R15, R16, R17, R15 ;  /* 0x00000011100f7223 */ /* 0x008fe2000000000f */
[----:B------:R-:W-:-:S03]  /*0720*/  VIADD R13, R13, 0x20 ;  /* 0x000000200d0d7836 */ /* 0x000fc60000000000 */
[----:B----4-:R-:W-:-:S04]  /*0730*/  FFMA R15, R18, R19, R15 ;  /* 0x00000013120f7223 */ /* 0x010fc8000000000f */
[----:B-----5:R-:W-:-:S04]  /*0740*/  FFMA R20, R20, R21, R15 ;  /* 0x0000001514147223 */ /* 0x020fc8000000000f */
[----:B0-----:R-:W-:-:S04]  /*0750*/  FFMA R20, R11, R22, R20 ;  /* 0x000000160b147223 */ /* 0x001fc80000000014 */
[----:B------:R-:W-:Y:S01]  /*0760*/  FFMA R11, R23, R24, R20 ;  /* 0x00000018170b7223 */ /* 0x000fe20000000014 */
[----:B------:R-:W-:Y:S06]  /*0770*/  BRA.U UP1, `(.L_x_36) ;  /* 0xfffffffd018c7547 */ /* 0x000fec000b83ffff */
[----:B------:R-:W-:-:S07]  /*0780*/  MOV R13, UR10 ;  /* 0x0000000a000d7c02 */ /* 0x000fce0008000f00 */
.L_x_35:
[----:B------:R-:W-:-:S09]  /*0790*/  UISETP.NE.AND UP1, UPT, UR8, URZ, UPT ;  /* 0x000000ff0800728c */ /* 0x000fd2000bf25270 */
[----:B------:R-:W-:Y:S05]  /*07a0*/  BRA.U !UP1, `(.L_x_37) ;  /* 0x0000000109e47547 */ /* 0x000fea000b800000 */
[----:B------:R-:W-:Y:S01]  /*07b0*/  UIADD3 UR4, UPT, UPT, UR8, -0x1, URZ ;  /* 0xffffffff08047890 */ /* 0x000fe2000fffe0ff */
[----:B------:R-:W-:Y:S01]  /*07c0*/  IMAD R12, R10, 0x48, R9 ;  /* 0x000000480a0c7824 */ /* 0x000fe200078e0209 */
[----:B------:R-:W-:Y:S02]  /*07d0*/  UISETP.NE.AND UP2, UPT, UR9, URZ, UPT ;  /* 0x000000ff0900728c */ /* 0x000fe4000bf45270 */
[----:B------:R-:W-:-:S09]  /*07e0*/  UISETP.GE.U32.AND UP1, UPT, UR4, 0x3, UPT ;  /* 0x000000030400788c */ /* 0x000fd2000bf26070 */
[----:B------:R-:W-:Y:S05]  /*07f0*/  BRA.U !UP1, `(.L_x_38) ;  /* 0x0000000109547547 */ /* 0x000fea000b800000 */
[----:B------:R-:W0:Y:S01]  /*0800*/  S2R R17, SR_CgaCtaId ;  /* 0x0000000000117919 */ /* 0x000e220000008800 */
[----:B------:R-:W-:Y:S01]  /*0810*/  MOV R14, 0x400 ;  /* 0x00000400000e7802 */ /* 0x000fe20000000f00 */
[----:B-1----:R-:W-:-:S03]  /*0820*/  IMAD.IADD R15, R13, 0x1, R0 ;  /* 0x000000010d0f7824 */ /* 0x002fc600078e0200 */
[----:B------:R-:W-:Y:S01]  /*0830*/  IADD3 R16, PT, PT, R14, 0x510, RZ ;  /* 0x000005100e107810 */ /* 0x000fe20007ffe0ff */
[----:B------:R-:W-:Y:S01]  /*0840*/  IMAD R14, R10, UR6, R13 ;  /* 0x000000060a0e7c24 */ /* 0x000fe2000f8e020d */
[----:B------:R-:W-:Y:S01]  /*0850*/  LEA R15, R15, R12, 0x2 ;  /* 0x0000000c0f0f7211 */ /* 0x000fe200078e10ff */
[----:B------:R-:W-:-:S04]  /*0860*/  VIADD R13, R13, 0x4 ;  /* 0x000000040d0d7836 */ /* 0x000fc80000000000 */
[----:B------:R-:W-:Y:S04]  /*0870*/  LDS R19, [R15+0x4] ;  /* 0x000004000f137984 */ /* 0x000fe80000000800 */
[----:B------:R-:W-:Y:S04]  /*0880*/  LDS R21, [R15+0x8] ;  /* 0x000008000f157984 */ /* 0x000fe80000000800 */
[----:B------:R-:W-:Y:S01]  /*0890*/  LDS R23, [R15+0xc] ;  /* 0x00000c000f177984 */ /* 0x000fe20000000800 */
[----:B0-----:R-:W-:-:S04]  /*08a0*/  LEA R17, R17, R16, 0x18 ;  /* 0x0000001011117211 */ /* 0x001fc800078ec0ff */
[----:B------:R-:W-:Y:S02]  /*08b0*/  LEA R16, R14, R17, 0x2 ;  /* 0x000000110e107211 */ /* 0x000fe400078e10ff */
[----:B------:R-:W-:Y:S04]  /*08c0*/  LDS R14, [R15] ;  /* 0x000000000f0e7984 */ /* 0x000fe80000000800 */
[----:B------:R-:W0:Y:S04]  /*08d0*/  LDS R17, [R16] ;  /* 0x0000000010117984 */ /* 0x000e280000000800 */
[----:B------:R-:W1:Y:S04]  /*08e0*/  LDS R18, [R16+0x4] ;  /* 0x0000040010127984 */ /* 0x000e680000000800 */
[----:B------:R-:W2:Y:S04]  /*08f0*/  LDS R20, [R16+0x8] ;  /* 0x0000080010147984 */ /* 0x000ea80000000800 */
[----:B------:R-:W3:Y:S01]  /*0900*/  LDS R22, [R16+0xc] ;  /* 0x00000c0010167984 */ /* 0x000ee20000000800 */
[----:B0-----:R-:W-:-:S04]  /*0910*/  FFMA R14, R14, R17, R11 ;  /* 0x000000110e0e7223 */ /* 0x001fc8000000000b */
[----:B-1----:R-:W-:-:S04]  /*0920*/  FFMA R14, R19, R18, R14 ;  /* 0x00000012130e7223 */ /* 0x002fc8000000000e */
[----:B--2---:R-:W-:-:S04]  /*0930*/  FFMA R14, R21, R20, R14 ;  /* 0x00000014150e7223 */ /* 0x004fc8000000000e */
[----:B---3--:R-:W-:-:S07]  /*0940*/  FFMA R11, R23, R22, R14 ;  /* 0x00000016170b7223 */ /* 0x008fce000000000e */
.L_x_38:
[----:B------:R-:W-:Y:S05]  /*0950*/  BRA.U !UP2, `(.L_x_37) ;  /* 0x000000010a787547 */ /* 0x000fea000b800000 */
[----:B------:R-:W-:Y:S02]  /*0960*/  UISETP.NE.AND UP1, UPT, UR9, 0x1, UPT ;  /* 0x000000010900788c */ /* 0x000fe4000bf25270 */
[----:B------:R-:W-:-:S07]  /*0970*/  ULOP3.LUT UP2, URZ, UR6, 0x1, URZ, 0xc0, !UPT ;  /* 0x0000000106ff7892 */ /* 0x000fce000f84c0ff */
[----:B------:R-:W-:Y:S05]  /*0980*/  BRA.U !UP1, `(.L_x_39) ;  /* 0x00000001093c7547 */ /* 0x000fea000b800000 */
[----:B------:R-:W0:Y:S01]  /*0990*/  S2R R17, SR_CgaCtaId ;  /* 0x0000000000117919 */ /* 0x000e220000008800 */
[----:B------:R-:W-:Y:S02]  /*09a0*/  MOV R14, 0x400 ;  /* 0x00000400000e7802 */ /* 0x000fe40000000f00 */
[C---:B-1----:R-:W-:Y:S02]  /*09b0*/  IADD3 R15, PT, PT, R13.reuse, R0, RZ ;  /* 0x000000000d0f7210 */ /* 0x042fe40007ffe0ff */
[----:B------:R-:W-:Y:S01]  /*09c0*/  IADD3 R16, PT, PT, R14, 0x510, RZ ;  /* 0x000005100e107810 */ /* 0x000fe20007ffe0ff */
[----:B------:R-:W-:Y:S01]  /*09d0*/  IMAD R14, R10, UR6, R13 ;  /* 0x000000060a0e7c24 */ /* 0x000fe2000f8e020d */
[----:B------:R-:W-:Y:S01]  /*09e0*/  IADD3 R13, PT, PT, R13, 0x2, RZ ;  /* 0x000000020d0d7810 */ /* 0x000fe20007ffe0ff */
[----:B------:R-:W-:-:S05]  /*09f0*/  IMAD R15, R15, 0x4, R12 ;  /* 0x000000040f0f7824 */ /* 0x000fca00078e020c */
[----:B------:R-:W-:Y:S01]  /*0a00*/  LDS R18, [R15+0x4] ;  /* 0x000004000f127984 */ /* 0x000fe20000000800 */
[----:B0-----:R-:W-:-:S04]  /*0a10*/  LEA R17, R17, R16, 0x18 ;  /* 0x0000001011117211 */ /* 0x001fc800078ec0ff */
[----:B------:R-:W-:Y:S02]  /*0a20*/  LEA R17, R14, R17, 0x2 ;  /* 0x000000110e117211 */ /* 0x000fe400078e10ff */
[----:B------:R-:W-:Y:S04]  /*0a30*/  LDS R14, [R15] ;  /* 0x000000000f0e7984 */ /* 0x000fe80000000800 */
[----:B------:R-:W0:Y:S04]  /*0a40*/  LDS R16, [R17] ;  /* 0x0000000011107984 */ /* 0x000e280000000800 */
[----:B------:R-:W1:Y:S01]  /*0a50*/  LDS R19, [R17+0x4] ;  /* 0x0000040011137984 */ /* 0x000e620000000800 */
[----:B0-----:R-:W-:-:S04]  /*0a60*/  FFMA R11, R14, R16, R11 ;  /* 0x000000100e0b7223 */ /* 0x001fc8000000000b */
[----:B-1----:R-:W-:-:S07]  /*0a70*/  FFMA R11, R18, R19, R11 ;  /* 0x00000013120b7223 */ /* 0x002fce000000000b */
.L_x_39:
[----:B------:R-:W-:Y:S05]  /*0a80*/  BRA.U !UP2, `(.L_x_37) ;  /* 0x000000010a2c7547 */ /* 0x000fea000b800000 */
[----:B------:R-:W0:Y:S01]  /*0a90*/  S2R R17, SR_CgaCtaId ;  /* 0x0000000000117919 */ /* 0x000e220000008800 */
[----:B------:R-:W-:Y:S02]  /*0aa0*/  MOV R14, 0x400 ;  /* 0x00000400000e7802 */ /* 0x000fe40000000f00 */
[----:B-1----:R-:W-:Y:S01]  /*0ab0*/  IADD3 R15, PT, PT, R0, R13, RZ ;  /* 0x0000000d000f7210 */ /* 0x002fe20007ffe0ff */
[----:B------:R-:W-:Y:S02]  /*0ac0*/  IMAD R13, R10, UR6, R13 ;  /* 0x000000060a0d7c24 */ /* 0x000fe4000f8e020d */
[----:B------:R-:W-:Y:S01]  /*0ad0*/  VIADD R14, R14, 0x510 ;  /* 0x000005100e0e7836 */ /* 0x000fe20000000000 */
[----:B------:R-:W-:-:S05]  /*0ae0*/  LEA R15, R15, R12, 0x2 ;  /* 0x0000000c0f0f7211 */ /* 0x000fca00078e10ff */
[----:B------:R-:W-:Y:S01]  /*0af0*/  LDS R12, [R15] ;  /* 0x000000000f0c7984 */ /* 0x000fe20000000800 */
[----:B0-----:R-:W-:-:S05]  /*0b00*/  LEA R14, R17, R14, 0x18 ;  /* 0x0000000e110e7211 */ /* 0x001fca00078ec0ff */
[----:B------:R-:W-:-:S06]  /*0b10*/  IMAD R13, R13, 0x4, R14 ;  /* 0x000000040d0d7824 */ /* 0x000fcc00078e020e */
[----:B------:R-:W0:Y:S02]  /*0b20*/  LDS R13, [R13] ;  /* 0x000000000d0d7984 */ /* 0x000e240000000800 */
[----:B0-----:R-:W-:-:S07]  /*0b30*/  FFMA R11, R12, R13, R11 ;  /* 0x0000000d0c0b7223 */ /* 0x001fce000000000b */
.L_x_37:
[----:B------:R-:W0:Y:S01]  /*0b40*/  LDCU UR4, c[0x0][0x3a4] ;  /* 0x00007480ff0477ac */ /* 0x000e220008000800 */
[----:B------:R-:W-:-:S04]  /*0b50*/  IADD3 R10, PT, PT, R10, 0x1, RZ ;  /* 0x000000010a0a7810 */ /* 0x000fc80007ffe0ff */
[----:B0-----:R-:W-:-:S13]  /*0b60*/  ISETP.NE.AND P2, PT, R10, UR4, PT ;  /* 0x000000040a007c0c */ /* 0x001fda000bf45270 */
[----:B------:R-:W-:Y:S05]  /*0b70*/  @P2 BRA `(.L_x_40) ;  /* 0xfffffff8005c2947 */ /* 0x000fea000383ffff */
.L_x_34:
[----:B------:R-:W0:Y:S01]  /*0b80*/  LDCU.64 UR14, c[0x0][0x398] ;  /* 0x00007300ff0e77ac */ /* 0x000e220008000a00 */
[----:B--2---:R-:W2:Y:S01]  /*0b90*/  LDC.64 R12, c[0x0][0x390] ;  /* 0x0000e400ff0c7b82 */ /* 0x004ea20000000a00 */
[----:B0-----:R-:W-:-:S04]  /*0ba0*/  IMAD R10, R7, UR14, R2 ;  /* 0x0000000e070a7c24 */ /* 0x001fc8000f8e0202 */
[----:B-1----:R-:W-:-:S04]  /*0bb0*/  IMAD R15, R10, UR15, R3 ;  /* 0x0000000f0a0f7c24 */ /* 0x002fc8000f8e0203 */
[----:B--2---:R-:W-:-:S05]  /*0bc0*/  IMAD.WIDE R12, R15, 0x4, R12 ;  /* 0x000000040f0c7825 */ /* 0x004fca00078e020c */
[----:B------:R-:W2:Y:S02]  /*0bd0*/  LDG.E R10, desc[UR12][R12.64] ;  /* 0x0000000c0c0a7981 */ /* 0x000ea4000c1e1900 */
[----:B--2---:R-:W-:-:S05]  /*0be0*/  FADD R11, R10, R11 ;  /* 0x0000000b0a0b7221 */ /* 0x004fca0000000000 */
[----:B------:R3:W-:Y:S02]  /*0bf0*/  STG.E desc[UR12][R12.64], R11 ;  /* 0x0000000b0c007986 */ /* 0x0007e4000c10190c */
.L_x_33:
[----:B------:R-:W-:Y:S05]  /*0c00*/  BSYNC.RECONVERGENT B0 ;  /* 0x0000000000007941 */ /* 0x000fea0003800200 */
.L_x_32:
[----:B------:R-:W4:Y:S01]  /*0c10*/  LDCU UR4, c[0x0][0x3a0] ;  /* 0x00007400ff0477ac */ /* 0x000f220008000800 */
[----:B------:R-:W-:Y:S01]  /*0c20*/  IADD3 R7, PT, PT, R7, 0x1, RZ ;  /* 0x0000000107077810 */ /* 0x000fe20007ffe0ff */
[----:B------:R-:W-:Y:S03]  /*0c30*/  BAR.SYNC.DEFER_BLOCKING 0x0 ;  /* 0x0000000000007b1d */ /* 0x000fe60000010000 */
[----:B----4-:R-:W-:-:S13]  /*0c40*/  ISETP.NE.AND P2, PT, R7, UR4, PT ;  /* 0x0000000407007c0c */ /* 0x010fda000bf45270 */
[----:B------:R-:W-:Y:S05]  /*0c50*/  @P2 BRA `(.L_x_41) ;  /* 0xfffffff400982947 */ /* 0x000fea000383ffff */
[----:B------:R-:W-:Y:S05]  /*0c60*/  EXIT ;  /* 0x000000000000794d */ /* 0x000fea0003800000 */
.L_x_42:
        /* <DEDUP_REMOVED lines=9> */
.L_x_56:


//--------------------- .text._Z11conv2dBasicPfS_S_iiiiiiii --------------------------
	.section	.text._Z11conv2dBasicPfS_S_iiiiiiii,"ax",@progbits
	.align	128
        .global         _Z11conv2dBasicPfS_S_iiiiiiii
        .type           _Z11conv2dBasicPfS_S_iiiiiiii,@function
        .size           _Z11conv2dBasicPfS_S_iiiiiiii,(.L_x_57 - _Z11conv2dBasicPfS_S_iiiiiiii)
        .other          _Z11conv2dBasicPfS_S_iiiiiiii,@"STO_CUDA_ENTRY STV_DEFAULT"
_Z11conv2dBasicPfS_S_iiiiiiii:
.text._Z11conv2dBasicPfS_S_iiiiiiii:
        /* <DEDUP_REMOVED lines=19> */
[----:B------:R-:W0:Y:S01]  /*0130*/  LDCU UR5, c[0x0][0x3a4] ;  /* 0x00007480ff0577ac */ /* 0x000e220008000800 */
[----:B------:R-:W-:Y:S01]  /*0140*/  HFMA2 R32, -RZ, RZ, 0, 0 ;  /* 0x00000000ff207431 */ /* 0x000fe200000001ff */
[----:B------:R-:W1:Y:S01]  /*0150*/  LDCU.64 UR14, c[0x0][0x358] ;  /* 0x00006b00ff0e77ac */ /* 0x000e620008000a00 */
[----:B0-----:R-:W-:-:S09]  /*0160*/  UISETP.GE.AND UP0, UPT, UR5, 0x1, UPT ;  /* 0x000000010500788c */ /* 0x001fd2000bf06270 */
[----:B-1----:R-:W-:Y:S05]  /*0170*/  BRA.U !UP0, `(.L_x_43) ;  /* 0x0000001508307547 */ /* 0x002fea000b800000 */
[----:B------:R-:W0:Y:S01]  /*0180*/  LDCU UR6, c[0x0][0x3a0] ;  /* 0x00007400ff0677ac */ /* 0x000e220008000800 */
[----:B------:R-:W0:Y:S02]  /*0190*/  LDCU UR8, c[0x0][0x3a8] ;  /* 0x00007500ff0877ac */ /* 0x000e240008000800 */
[----:B0-----:R-:W-:-:S04]  /*01a0*/  UISETP.LT.AND UP0, UPT, UR6, UR8, UPT ;  /* 0x000000080600728c */ /* 0x001fc8000bf01270 */
[----:B------:R-:W-:-:S04]  /*01b0*/  USEL UR4, UR6, UR8, UP0 ;  /* 0x0000000806047287 */ /* 0x000fc80008000000 */
[----:B------:R-:W-:-:S09]  /*01c0*/  UISETP.GE.AND UP0, UPT, UR4, 0x1, UPT ;  /* 0x000000010400788c */ /* 0x000fd2000bf06270 */
[----:B------:R-:W-:Y:S05]  /*01d0*/  BRA.U !UP0, `(.L_x_43) ;  /* 0x0000001508187547 */ /* 0x000fea000b800000 */
[----:B------:R-:W0:Y:S01]  /*01e0*/  LDC.64 R2, c[0x0][0x3b0] ;  /* 0x0000ec00ff027b82 */ /* 0x000e220000000a00 */
[----:B------:R-:W-:Y:S01]  /*01f0*/  MOV R5, UR16 ;  /* 0x0000001000057c02 */ /* 0x000fe20008000f00 */
[----:B------:R-:W-:Y:S01]  /*0200*/  IMAD R31, R33, UR6, RZ ;  /* 0x00000006211f7c24 */ /* 0x000fe2000f8e02ff */
[----:B------:R-:W-:Y:S01]  /*0210*/  MOV R6, UR5 ;  /* 0x0000000500067c02 */ /* 0x000fe20008000f00 */
[----:B------:R-:W-:Y:S01]  /*0220*/  UIMAD UR4, UR5, UR6, URZ ;  /* 0x00000006050472a4 */ /* 0x000fe2000f8e02ff */
[----:B------:R-:W-:Y:S01]  /*0230*/  MOV R32, RZ ;  /* 0x000000ff00207202 */ /* 0x000fe20000000f00 */
[----:B------:R-:W-:Y:S01]  /*0240*/  ULOP3.LUT UR7, UR6, 0x7ffffff8, URZ, 0xc0, !UPT ;  /* 0x7ffffff806077892 */ /* 0x000fe2000f8ec0ff */
[C---:B------:R-:W-:Y:S01]  /*0250*/  IADD3 R16, PT, PT, R31.reuse, 0x2, RZ ;  /* 0x000000021f107810 */ /* 0x040fe20007ffe0ff */
[----:B------:R-:W-:Y:S01]  /*0260*/  IMAD R17, R31, UR5, R6 ;  /* 0x000000051f117c24 */ /* 0x000fe2000f8e0206 */
[----:B------:R-:W-:Y:S01]  /*0270*/  UIMAD UR8, UR5, UR8, URZ ;  /* 0x00000008050872a4 */ /* 0x000fe2000f8e02ff */
[----:B------:R-:W-:Y:S01]  /*0280*/  IMAD R14, R33, UR4, RZ ;  /* 0x00000004210e7c24 */ /* 0x000fe2000f8e02ff */
[----:B------:R-:W-:Y:S01]  /*0290*/  UIMAD UR12, UR17, UR16, URZ ;  /* 0x00000010110c72a4 */ /* 0x000fe2000f8e02ff */
[----:B------:R-:W-:Y:S01]  /*02a0*/  UMOV UR4, URZ ;  /* 0x000000ff00047c82 */ /* 0x000fe20008000000 */
[----:B0-----:R-:W-:-:S02]  /*02b0*/  IMAD R24, R34, R2, RZ ;  /* 0x0000000222187224 */ /* 0x001fc400078e02ff */
[----:B------:R-:W-:Y:S02]  /*02c0*/  IMAD R30, R35, R2, -R3 ;  /* 0x00000002231e7224 */ /* 0x000fe400078e0a03 */
[C-C-:B------:R-:W-:Y:S01]  /*02d0*/  IMAD R0, R5.reuse, 0x7, R24.reuse ;  /* 0x0000000705007824 */ /* 0x140fe200078e0218 */
[CC--:B------:R-:W-:Y:S01]  /*02e0*/  LEA R20, R5.reuse, R24.reuse, 0x2 ;  /* 0x0000001805147211 */ /* 0x0c0fe200078e10ff */
[C-C-:B------:R-:W-:Y:S01]  /*02f0*/  IMAD R22, R5.reuse, 0x6, R24.reuse ;  /* 0x0000000605167824 */ /* 0x140fe200078e0218 */
[C---:B------:R-:W-:Y:S01]  /*0300*/  LEA R18, R5.reuse, R24, 0x1 ;  /* 0x0000001805127211 */ /* 0x040fe200078e08ff */
[--C-:B------:R-:W-:Y:S01]  /*0310*/  IMAD R2, R5, 0x5, R24.reuse ;  /* 0x0000000505027824 */ /* 0x100fe200078e0218 */
[--C-:B------:R-:W-:Y:S01]  /*0320*/  IADD3 R25, PT, PT, -R3, UR16, R24.reuse ;  /* 0x0000001003197c10 */ /* 0x100fe2000fffe118 */
[----:B------:R-:W-:Y:S01]  /*0330*/  IMAD R4, R5, 0x3, R24 ;  /* 0x0000000305047824 */ /* 0x000fe200078e0218 */
[-C--:B------:R-:W-:Y:S02]  /*0340*/  IADD3 R24, PT, PT, R24, -R3.reuse, RZ ;  /* 0x8000000318187210 */ /* 0x080fe40007ffe0ff */
[----:B------:R-:W-:-:S02]  /*0350*/  IADD3 R23, PT, PT, R0, -R3, RZ ;  /* 0x8000000300177210 */ /* 0x000fc40007ffe0ff */
[-C--:B------:R-:W-:Y:S02]  /*0360*/  IADD3 R22, PT, PT, R22, -R3.reuse, RZ ;  /* 0x8000000316167210 */ /* 0x080fe40007ffe0ff */
[-C--:B------:R-:W-:Y:S02]  /*0370*/  IADD3 R21, PT, PT, R2, -R3.reuse, RZ ;  /* 0x8000000302157210 */ /* 0x080fe40007ffe0ff */
[-C--:B------:R-:W-:Y:S02]  /*0380*/  IADD3 R20, PT, PT, R20, -R3.reuse, RZ ;  /* 0x8000000314147210 */ /* 0x080fe40007ffe0ff */
[-C--:B------:R-:W-:Y:S02]  /*0390*/  IADD3 R19, PT, PT, R4, -R3.reuse, RZ ;  /* 0x8000000304137210 */ /* 0x080fe40007ffe0ff */
[----:B------:R-:W-:-:S07]  /*03a0*/  IADD3 R18, PT, PT, R18, -R3, RZ ;  /* 0x8000000312127210 */ /* 0x000fce0007ffe0ff */
.L_x_51:
[----:B------:R-:W0:Y:S01]  /*03b0*/  LDCU.64 UR10, c[0x0][0x398] ;  /* 0x00007300ff0a77ac */ /* 0x000e220008000a00 */
[----:B------:R-:W-:Y:S02]  /*03c0*/  IADD3 R15, PT, PT, R24, UR4, RZ ;  /* 0x00000004180f7c10 */ /* 0x000fe4000fffe0ff */
[----:B------:R-:W-:Y:S01]  /*03d0*/  IADD3 R3, PT, PT, R22, UR4, RZ ;  /* 0x0000000416037c10 */ /* 0x000fe2000fffe0ff */
[----:B------:R-:W-:Y:S01]  /*03e0*/  UMOV UR5, URZ ;  /* 0x000000ff00057c82 */ /* 0x000fe20008000000 */
[----:B------:R-:W-:Y:S02]  /*03f0*/  IADD3 R5, PT, PT, R20, UR4, RZ ;  /* 0x0000000414057c10 */ /* 0x000fe4000fffe0ff */
[----:B------:R-:W-:Y:S02]  /*0400*/  IADD3 R7, PT, PT, R18, UR4, RZ ;  /* 0x0000000412077c10 */ /* 0x000fe4000fffe0ff */
[----:B------:R-:W-:Y:S02]  /*0410*/  IADD3 R13, PT, PT, R23, UR4, RZ ;  /* 0x00000004170d7c10 */ /* 0x000fe4000fffe0ff */
[----:B------:R-:W-:-:S02]  /*0420*/  IADD3 R11, PT, PT, R21, UR4, RZ ;  /* 0x00000004150b7c10 */ /* 0x000fc4000fffe0ff */
[----:B------:R-:W-:Y:S02]  /*0430*/  IADD3 R9, PT, PT, R19, UR4, RZ ;  /* 0x0000000413097c10 */ /* 0x000fe4000fffe0ff */
[----:B------:R-:W-:Y:S02]  /*0440*/  IADD3 R27, PT, PT, R25, UR4, RZ ;  /* 0x00000004191b7c10 */ /* 0x000fe4000fffe0ff */
[----:B------:R-:W-:Y:S01]  /*0450*/  IADD3 R4, PT, PT, R31, 0x7, RZ ;  /* 0x000000071f047810 */ /* 0x000fe20007ffe0ff */
[--C-:B0-----:R-:W-:Y:S01]  /*0460*/  IMAD R12, R3, UR11, R30.reuse ;  /* 0x0000000b030c7c24 */ /* 0x101fe2000f8e021e */
[----:B------:R-:W-:Y:S01]  /*0470*/  ISETP.GE.AND P0, PT, R15, UR10, PT ;  /* 0x0000000a0f007c0c */ /* 0x000fe2000bf06270 */
[--C-:B------:R-:W-:Y:S01]  /*0480*/  IMAD R10, R5, UR11, R30.reuse ;  /* 0x0000000b050a7c24 */ /* 0x100fe2000f8e021e */
[----:B------:R-:W-:Y:S01]  /*0490*/  IADD3 R5, PT, PT, R31, 0x6, RZ ;  /* 0x000000061f057810 */ /* 0x000fe20007ffe0ff */
[--C-:B------:R-:W-:Y:S01]  /*04a0*/  IMAD R8, R7, UR11, R30.reuse ;  /* 0x0000000b07087c24 */ /* 0x100fe2000f8e021e */
[----:B------:R-:W-:Y:S01]  /*04b0*/  ISETP.LT.OR P0, PT, R15, RZ, P0 ;  /* 0x000000ff0f00720c */ /* 0x000fe20000701670 */
[--C-:B------:R-:W-:Y:S01]  /*04c0*/  IMAD R13, R13, UR11, R30.reuse ;  /* 0x0000000b0d0d7c24 */ /* 0x100fe2000f8e021e */
[----:B------:R-:W-:Y:S01]  /*04d0*/  IADD3 R3, PT, PT, R31, 0x5, RZ ;  /* 0x000000051f037810 */ /* 0x000fe20007ffe0ff */
[--C-:B------:R-:W-:Y:S01]  /*04e0*/  IMAD R11, R11, UR11, R30.reuse ;  /* 0x0000000b0b0b7c24 */ /* 0x100fe2000f8e021e */
[----:B------:R-:W-:Y:S01]  /*04f0*/  IADD3 R2, PT, PT, R31, 0x4, RZ ;  /* 0x000000041f027810 */ /* 0x000fe20007ffe0ff */
[--C-:B------:R-:W-:Y:S01]  /*0500*/  IMAD R9, R9, UR11, R30.reuse ;  /* 0x0000000b09097c24 */ /* 0x100fe2000f8e021e */
[----:B------:R-:W-:Y:S01]  /*0510*/  IADD3 R0, PT, PT, R31, 0x3, RZ ;  /* 0x000000031f007810 */ /* 0x000fe20007ffe0ff */
[----:B------:R-:W-:-:S02]  /*0520*/  IMAD R7, R27, UR11, R30 ;  /* 0x0000000b1b077c24 */ /* 0x000fc4000f8e021e */
[----:B------:R-:W-:-:S07]  /*0530*/  IMAD R6, R15, UR11, R30 ;  /* 0x0000000b0f067c24 */ /* 0x000fce000f8e021e */
.L_x_50:
[----:B------:R-:W0:Y:S01]  /*0540*/  LDCU UR6, c[0x0][0x3a0] ;  /* 0x00007400ff0677ac */ /* 0x000e220008000800 */
[----:B------:R-:W-:Y:S01]  /*0550*/  IADD3 R26, PT, PT, R30, UR5, RZ ;  /* 0x000000051e1a7c10 */ /* 0x000fe2000fffe0ff */
[----:B------:R-:W1:Y:S01]  /*0560*/  LDCU UR9, c[0x0][0x39c] ;  /* 0x00007380ff0977ac */ /* 0x000e620008000800 */
[----:B0-----:R-:W-:-:S03]  /*0570*/  UISETP.GE.U32.AND UP0, UPT, UR6, 0x8, UPT ;  /* 0x000000080600788c */ /* 0x001fc6000bf06070 */
[----:B------:R-:W-:Y:S01]  /*0580*/  UMOV UR6, URZ ;  /* 0x000000ff00067c82 */ /* 0x000fe20008000000 */
[----:B-1----:R-:W-:-:S04]  /*0590*/  ISETP.GE.AND P1, PT, R26, UR9, PT ;  /* 0x000000091a007c0c */ /* 0x002fc8000bf26270 */
[----:B------:R-:W-:-:S04]  /*05a0*/  ISETP.LT.OR P1, PT, R26, RZ, P1 ;  /* 0x000000ff1a00720c */ /* 0x000fc80000f21670 */
[----:B------:R-:W-:Y:S01]  /*05b0*/  PLOP3.LUT P1, PT, P0, P1, PT, 0xf8, 0x8f ;  /* 0x00000000008f781c */ /* 0x000fe20000723f70 */
[----:B------:R-:W-:-:S12]  /*05c0*/  BRA.U !UP0, `(.L_x_44) ;  /* 0x0000000508d47547 */ /* 0x000fd8000b800000 */
[----:B------:R-:W0:Y:S01]  /*05d0*/  LDC R27, c[0x0][0x3a4] ;  /* 0x0000e900ff1b7b82 */ /* 0x000e220000000800 */
[----:B------:R-:W-:Y:S01]  /*05e0*/  IADD3 R48, PT, PT, R17, UR4, RZ ;  /* 0x0000000411307c10 */ /* 0x000fe2000fffe0ff */
[----:B------:R-:W-:Y:S01]  /*05f0*/  UIADD3 UR6, UPT, UPT, -UR7, URZ, URZ ;  /* 0x000000ff07067290 */ /* 0x000fe2000fffe1ff */
[----:B------:R-:W-:Y:S02]  /*0600*/  IADD3 R36, PT, PT, R14, UR4, RZ ;  /* 0x000000040e247c10 */ /* 0x000fe4000fffe0ff */
[----:B------:R-:W-:Y:S02]  /*0610*/  IADD3 R37, PT, PT, R13, UR5, RZ ;  /* 0x000000050d257c10 */ /* 0x000fe4000fffe0ff */
[----:B------:R-:W-:Y:S01]  /*0620*/  IADD3 R39, PT, PT, R11, UR5, RZ ;  /* 0x000000050b277c10 */ /* 0x000fe2000fffe0ff */
[----:B------:R-:W1:Y:S01]  /*0630*/  LDC R47, c[0x0][0x3a8] ;  /* 0x0000ea00ff2f7b82 */ /* 0x000e620000000800 */
[----:B------:R-:W-:Y:S02]  /*0640*/  IADD3 R40, PT, PT, R10, UR5, RZ ;  /* 0x000000050a287c10 */ /* 0x000fe4000fffe0ff */
[----:B------:R-:W-:-:S02]  /*0650*/  IADD3 R41, PT, PT, R9, UR5, RZ ;  /* 0x0000000509297c10 */ /* 0x000fc4000fffe0ff */
[----:B------:R-:W-:Y:S02]  /*0660*/  IADD3 R29, PT, PT, R7, UR5, RZ ;  /* 0x00000005071d7c10 */ /* 0x000fe4000fffe0ff */
[----:B------:R-:W-:Y:S01]  /*0670*/  IADD3 R49, PT, PT, R6, UR5, RZ ;  /* 0x0000000506317c10 */ /* 0x000fe2000fffe0ff */
[-C--:B0-----:R-:W-:Y:S02]  /*0680*/  IMAD R26, R5, R27.reuse, UR4 ;  /* 0x00000004051a7e24 */ /* 0x081fe4000f8e021b */
[-C--:B------:R-:W-:Y:S02]  /*0690*/  IMAD R42, R3, R27.reuse, UR4 ;  /* 0x00000004032a7e24 */ /* 0x080fe4000f8e021b */
[-C--:B------:R-:W-:Y:S02]  /*06a0*/  IMAD R44, R2, R27.reuse, UR4 ;  /* 0x00000004022c7e24 */ /* 0x080fe4000f8e021b */
[-C--:B------:R-:W-:Y:S02]  /*06b0*/  IMAD R28, R4, R27.reuse, UR4 ;  /* 0x00000004041c7e24 */ /* 0x080fe4000f8e021b */
[----:B------:R-:W-:-:S02]  /*06c0*/  IMAD R46, R0, R27, UR4 ;  /* 0x00000004002e7e24 */ /* 0x000fc4000f8e021b */
[----:B------:R-:W-:Y:S02]  /*06d0*/  IMAD R38, R16, R27, UR4 ;  /* 0x0000000410267e24 */ /* 0x000fe4000f8e021b */
[-C--:B-1----:R-:W-:Y:S02]  /*06e0*/  IMAD R48, R48, R47.reuse, UR5 ;  /* 0x0000000530307e24 */ /* 0x082fe4000f8e022f */
[-C--:B------:R-:W-:Y:S02]  /*06f0*/  IMAD R36, R36, R47.reuse, UR5 ;  /* 0x0000000524247e24 */ /* 0x080fe4000f8e022f */
[-C--:B------:R-:W-:Y:S01]  /*0700*/  IMAD R43, R28, R47.reuse, UR5 ;  /* 0x000000051c2b7e24 */ /* 0x080fe2000f8e022f */
[----:B------:R-:W-:Y:S01]  /*0710*/  IADD3 R28, PT, PT, R8, UR5, RZ ;  /* 0x00000005081c7c10 */ /* 0x000fe2000fffe0ff */
[-C--:B------:R-:W-:Y:S02]  /*0720*/  IMAD R45, R26, R47.reuse, UR5 ;  /* 0x000000051a2d7e24 */ /* 0x080fe4000f8e022f */
[----:B------:R-:W-:-:S02]  /*0730*/  IMAD R42, R42, R47, UR5 ;  /* 0x000000052a2a7e24 */ /* 0x000fc4000f8e022f */
[-C--:B------:R-:W-:Y:S02]  /*0740*/  IMAD R44, R44, R47.reuse, UR5 ;  /* 0x000000052c2c7e24 */ /* 0x080fe4000f8e022f */
[-C--:B------:R-:W-:Y:S02]  /*0750*/  IMAD R46, R46, R47.reuse, UR5 ;  /* 0x000000052e2e7e24 */ /* 0x080fe4000f8e022f */
[----:B------:R-:W-:Y:S01]  /*0760*/  IMAD R47, R38, R47, UR5 ;  /* 0x00000005262f7e24 */ /* 0x000fe2000f8e022f */
[----:B------:R-:W-:-:S07]  /*0770*/  IADD3 R38, PT, PT, R12, UR5, RZ ;  /* 0x000000050c267c10 */ /* 0x000fce000fffe0ff */
.L_x_45:
[----:B------:R-:W0:Y:S02]  /*0780*/  LDC.64 R26, c[0x0][0x380] ;  /* 0x0000e000ff1a7b82 */ /* 0x000e240000000a00 */
[----:B0-----:R-:W-:-:S06]  /*0790*/  @!P1 IMAD.WIDE R50, R49, 0x4, R26 ;  /* 0x0000000431329825 */ /* 0x001fcc00078e021a */
[----:B------:R-:W0:Y:S01]  /*07a0*/  LDC.64 R26, c[0x0][0x388] ;  /* 0x0000e200ff1a7b82 */ /* 0x000e220000000a00 */
[----:B------:R-:W2:Y:S01]  /*07b0*/  @!P1 LDG.E R51, desc[UR14][R50.64] ;  /* 0x0000000e32339981 */ /* 0x000ea2000c1e1900 */
[----:B0-----:R-:W-:-:S06]  /*07c0*/  @!P1 IMAD.WIDE R52, R36, 0x4, R26 ;  /* 0x0000000424349825 */ /* 0x001fcc00078e021a */
[----:B------:R-:W0:Y:S01]  /*07d0*/  LDC.64 R26, c[0x0][0x380] ;  /* 0x0000e000ff1a7b82 */ /* 0x000e220000000a00 */
[----:B------:R-:W2:Y:S02]  /*07e0*/  @!P1 LDG.E R52, desc[UR14][R52.64] ;  /* 0x0000000e34349981 */ /* 0x000ea4000c1e1900 */
[----:B--2---:R-:W-:Y:S01]  /*07f0*/  @!P1 FFMA R32, R51, R52, R32 ;  /* 0x0000003433209223 */ /* 0x004fe20000000020 */
[----:B0-----:R-:W-:-:S04]  /*0800*/  @!P1 IMAD.WIDE R50, R29, 0x4, R26 ;  /* 0x000000041d329825 */ /* 0x001fc800078e021a */
[----:B------:R-:W0:Y:S02]  /*0810*/  LDC.64 R26, c[0x0][0x388] ;  /* 0x0000e200ff1a7b82 */ /* 0x000e240000000a00 */
[----:B------:R-:W2:Y:S01]  /*0820*/  @!P1 LDG.E R51, desc[UR14][R50.64] ;  /* 0x0000000e32339981 */ /* 0x000ea2000c1e1900 */
[----:B0-----:R-:W-:-:S05]  /*0830*/  @!P1 IMAD.WIDE R52, R48, 0x4, R26 ;  /* 0x0000000430349825 */ /* 0x001fca00078e021a */
[----:B------:R-:W2:Y:S02]  /*0840*/  @!P1 LDG.E R26, desc[UR14][R52.64] ;  /* 0x0000000e341a9981 */ /* 0x000ea4000c1e1900 */
[----:B--2---:R-:W-:Y:S02]  /*0850*/  @!P1 FFMA R32, R51, R26, R32 ;  /* 0x0000001a33209223 */ /* 0x004fe40000000020 */
[----:B------:R-:W0:Y:S02]  /*0860*/  LDC.64 R26, c[0x0][0x380] ;  /* 0x0000e000ff1a7b82 */ /* 0x000e240000000a00 */
[----:B0-----:R-:W-:-:S06]  /*0870*/  @!P1 IMAD.WIDE R50, R28, 0x4, R26 ;  /* 0x000000041c329825 */ /* 0x001fcc00078e021a */
[----:B------:R-:W0:Y:S01]  /*0880*/  LDC.64 R26, c[0x0][0x388] ;  /* 0x0000e200ff1a7b82 */ /* 0x000e220000000a00 */
        /* <DEDUP_REMOVED lines=36> */
[----:B0-----:R-:W-:-:S06]  /*0ad0*/  @!P1 IMAD.WIDE R26, R43, 0x4, R26 ;  /* 0x000000042b1a9825 */ /* 0x001fcc00078e021a */
[----:B------:R0:W2:Y:S01]  /*0ae0*/  @!P1 LDG.E R26, desc[UR14][R26.64] ;  /* 0x0000000e1a1a9981 */ /* 0x0000a2000c1e1900 */
[----:B------:R-:W-:Y:S01]  /*0af0*/  UIADD3 UR6, UPT, UPT, UR6, 0x8, URZ ;  /* 0x0000000806067890 */ /* 0x000fe2000fffe0ff */
[----:B------:R-:W-:Y:S02]  /*0b00*/  MOV R53, UR8 ;  /* 0x0000000800357c02 */ /* 0x000fe40008000f00 */
[----:B------:R-:W-:Y:S01]  /*0b10*/  MOV R52, UR12 ;  /* 0x0000000c00347c02 */ /* 0x000fe20008000f00 */
[----:B------:R-:W-:Y:S01]  /*0b20*/  UISETP.NE.AND UP0, UPT, UR6, URZ, UPT ;  /* 0x000000ff0600728c */ /* 0x000fe2000bf05270 */
[----:B------:R-:W-:Y:S02]  /*0b30*/  LEA R36, R53, R36, 0x3 ;  /* 0x0000002435247211 */ /* 0x000fe400078e18ff */
[----:B------:R-:W-:Y:S02]  /*0b40*/  LEA R29, R52, R29, 0x3 ;  /* 0x0000001d341d7211 */ /* 0x000fe400078e18ff */
[----:B0-----:R-:W-:-:S04]  /*0b50*/  MOV R27, UR8 ;  /* 0x00000008001b7c02 */ /* 0x001fc80008000f00 */
[----:B------:R-:W-:Y:S02]  /*0b60*/  LEA R46, R27, R46, 0x3 ;  /* 0x0000002e1b2e7211 */ /* 0x000fe400078e18ff */
[----:B------:R-:W-:-:S04]  /*0b70*/  MOV R27, UR12 ;  /* 0x0000000c001b7c02 */ /* 0x000fc80008000f00 */
[----:B------:R-:W-:Y:S02]  /*0b80*/  LEA R40, R27, R40, 0x3 ;  /* 0x000000281b287211 */ /* 0x000fe400078e18ff */
[----:B------:R-:W-:-:S04]  /*0b90*/  MOV R27, UR8 ;  /* 0x00000008001b7c02 */ /* 0x000fc80008000f00 */
[C---:B------:R-:W-:Y:S02]  /*0ba0*/  LEA R44, R27.reuse, R44, 0x3 ;  /* 0x0000002c1b2c7211 */ /* 0x040fe400078e18ff */
[----:B------:R-:W-:Y:S02]  /*0bb0*/  LEA R42, R27, R42, 0x3 ;  /* 0x0000002a1b2a7211 */ /* 0x000fe400078e18ff */
[----:B------:R-:W-:-:S04]  /*0bc0*/  MOV R27, UR12 ;  /* 0x0000000c001b7c02 */ /* 0x000fc80008000f00 */
[----:B------:R-:W-:Y:S01]  /*0bd0*/  LEA R38, R27, R38, 0x3 ;  /* 0x000000261b267211 */ /* 0x000fe200078e18ff */
[----:B--2---:R-:W-:Y:S01]  /*0be0*/  @!P1 FFMA R32, R51, R26, R32 ;  /* 0x0000001a33209223 */ /* 0x004fe20000000020 */
[----:B------:R-:W-:Y:S02]  /*0bf0*/  MOV R26, UR12 ;  /* 0x0000000c001a7c02 */ /* 0x000fe40008000f00 */
[----:B------:R-:W-:Y:S02]  /*0c00*/  MOV R51, UR8 ;  /* 0x0000000800337c02 */ /* 0x000fe40008000f00 */
[----:B------:R-:W-:Y:S02]  /*0c10*/  LEA R49, R26, R49, 0x3 ;  /* 0x000000311a317211 */ /* 0x000fe400078e18ff */
[----:B------:R-:W-:Y:S02]  /*0c20*/  MOV R26, UR8 ;  /* 0x00000008001a7c02 */ /* 0x000fe40008000f00 */
[----:B------:R-:W-:-:S02]  /*0c30*/  LEA R48, R51, R48, 0x3 ;  /* 0x0000003033307211 */ /* 0x000fc400078e18ff */
[----:B------:R-:W-:Y:S02]  /*0c40*/  LEA R47, R26, R47, 0x3 ;  /* 0x0000002f1a2f7211 */ /* 0x000fe400078e18ff */
[----:B------:R-:W-:Y:S02]  /*0c50*/  MOV R26, UR12 ;  /* 0x0000000c001a7c02 */ /* 0x000fe40008000f00 */
[----:B------:R-:W-:Y:S02]  /*0c60*/  MOV R51, UR12 ;  /* 0x0000000c00337c02 */ /* 0x000fe40008000f00 */
[C---:B------:R-:W-:Y:S02]  /*0c70*/  LEA R41, R26.reuse, R41, 0x3 ;  /* 0x000000291a297211 */ /* 0x040fe400078e18ff */
[----:B------:R-:W-:Y:S02]  /*0c80*/  LEA R39, R26, R39, 0x3 ;  /* 0x000000271a277211 */ /* 0x000fe400078e18ff */
[----:B------:R-:W-:-:S02]  /*0c90*/  MOV R26, UR8 ;  /* 0x00000008001a7c02 */ /* 0x000fc40008000f00 */
[----:B------:R-:W-:Y:S02]  /*0ca0*/  LEA R28, R51, R28, 0x3 ;  /* 0x0000001c331c7211 */ /* 0x000fe400078e18ff */
[----:B------:R-:W-:Y:S02]  /*0cb0*/  LEA R45, R26, R45, 0x3 ;  /* 0x0000002d1a2d7211 */ /* 0x000fe400078e18ff */
[----:B------:R-:W-:-:S04]  /*0cc0*/  MOV R26, UR12 ;  /* 0x0000000c001a7c02 */ /* 0x000fc80008000f00 */
[----:B------:R-:W-:Y:S02]  /*0cd0*/  LEA R37, R26, R37, 0x3 ;  /* 0x000000251a257211 */ /* 0x000fe400078e18ff */
[----:B------:R-:W-:-:S04]  /*0ce0*/  MOV R26, UR8 ;  /* 0x00000008001a7c02 */ /* 0x000fc80008000f00 */
[----:B------:R-:W-:Y:S01]  /*0cf0*/  LEA R43, R26, R43, 0x3 ;  /* 0x0000002b1a2b7211 */ /* 0x000fe200078e18ff */
[----:B------:R-:W-:Y:S06]  /*0d00*/  BRA.U UP0, `(.L_x_45) ;  /* 0xfffffff9009c7547 */ /* 0x000fec000b83ffff */
[----:B------:R-:W-:-:S05]  /*0d10*/  UMOV UR6, UR7 ;  /* 0x0000000700067c82 */ /* 0x000fca0008000000 */
.L_x_44:
[----:B------:R-:W0:Y:S02]  /*0d20*/  LDCU UR9, c[0x0][0x3a0] ;  /* 0x00007400ff0977ac */ /* 0x000e240008000800 */
[----:B0-----:R-:W-:-:S04]  /*0d30*/  ULOP3.LUT UR10, UR9, 0x7, URZ, 0xc0, !UPT ;  /* 0x00000007090a7892 */ /* 0x001fc8000f8ec0ff */
[----:B------:R-:W-:-:S09]  /*0d40*/  UISETP.NE.AND UP0, UPT, UR10, URZ, UPT ;  /* 0x000000ff0a00728c */ /* 0x000fd2000bf05270 */
[----:B------:R-:W-:Y:S05]  /*0d50*/  BRA.U !UP0, `(.L_x_46) ;  /* 0x0000000908187547 */ /* 0x000fea000b800000 */
[----:B------:R-:W-:Y:S02]  /*0d60*/  ULOP3.LUT UR11, UR9, 0x3, URZ, 0xc0, !UPT ;  /* 0x00000003090b7892 */ /* 0x000fe4000f8ec0ff */
[----:B------:R-:W-:Y:S02]  /*0d70*/  UIADD3 UR9, UPT, UPT, UR10, -0x1, URZ ;  /* 0xffffffff0a097890 */ /* 0x000fe4000fffe0ff */
[----:B------:R-:W-:Y:S02]  /*0d80*/  UISETP.NE.AND UP0, UPT, UR11, URZ, UPT ;  /* 0x000000ff0b00728c */ /* 0x000fe4000bf05270 */
[----:B------:R-:W-:-:S09]  /*0d90*/  UISETP.GE.U32.AND UP1, UPT, UR9, 0x3, UPT ;  /* 0x000000030900788c */ /* 0x000fd2000bf26070 */
[----:B------:R-:W-:Y:S05]  /*0da0*/  BRA.U !UP1, `(.L_x_47) ;  /* 0x0000000509087547 */ /* 0x000fea000b800000 */
[----:B------:R-:W0:Y:S01]  /*0db0*/  @!P1 LDC.64 R26, c[0x0][0x398] ;  /* 0x0000e600ff1a9b82 */ /* 0x000e220000000a00 */
[----:B------:R-:W-:-:S07]  /*0dc0*/  IADD3 R40, PT, PT, R30, UR5, RZ ;  /* 0x000000051e287c10 */ /* 0x000fce000fffe0ff */
[----:B------:R-:W1:Y:S08]  /*0dd0*/  LDC.64 R36, c[0x0][0x380] ;  /* 0x0000e000ff247b82 */ /* 0x000e700000000a00 */
[----:B------:R-:W2:Y:S08]  /*0de0*/  @!P1 LDC.64 R28, c[0x0][0x398] ;  /* 0x0000e600ff1c9b82 */ /* 0x000eb00000000a00 */
[----:B------:R-:W3:Y:S01]  /*0df0*/  @!P1 LDC R39, c[0x0][0x3a4] ;  /* 0x0000e900ff279b82 */ /* 0x000ee20000000800 */
[----:B0-----:R-:W-:-:S04]  /*0e00*/  @!P1 IMAD R26, R26, UR6, R15 ;  /* 0x000000061a1a9c24 */ /* 0x001fc8000f8e020f */
[----:B------:R-:W-:Y:S01]  /*0e10*/  @!P1 IMAD R27, R26, R27, R40 ;  /* 0x0000001b1a1b9224 */ /* 0x000fe200078e0228 */
[----:B------:R-:W-:Y:S02]  /*0e20*/  @!P1 IADD3 R26, PT, PT, R31, UR6, RZ ;  /* 0x000000061f1a9c10 */ /* 0x000fe4000fffe0ff */
[----:B------:R-:W0:Y:S01]  /*0e30*/  @!P1 LDC R44, c[0x0][0x3a8] ;  /* 0x0000ea00ff2c9b82 */ /* 0x000e220000000800 */
[----:B-1----:R-:W-:-:S07]  /*0e40*/  @!P1 IMAD.WIDE R36, R27, 0x4, R36 ;  /* 0x000000041b249825 */ /* 0x002fce00078e0224 */
[----:B------:R-:W1:Y:S01]  /*0e50*/  @!P1 LDC R41, c[0x0][0x3a4] ;  /* 0x0000e900ff299b82 */ /* 0x000e620000000800 */
[----:B--2---:R-:W-:Y:S01]  /*0e60*/  @!P1 IMAD R28, R28, UR6, R28 ;  /* 0x000000061c1c9c24 */ /* 0x004fe2000f8e021c */
[----:B------:R2:W4:Y:S01]  /*0e70*/  @!P1 LDG.E R45, desc[UR14][R36.64] ;  /* 0x0000000e242d9981 */ /* 0x000522000c1e1900 */
[----:B---3--:R-:W-:-:S05]  /*0e80*/  @!P1 IMAD R27, R26, R39, UR4 ;  /* 0x000000041a1b9e24 */ /* 0x008fca000f8e0227 */
[----:B------:R-:W3:Y:S01]  /*0e90*/  LDC.64 R42, c[0x0][0x388] ;  /* 0x0000e200ff2a7b82 */ /* 0x000ee20000000a00 */
[----:B------:R-:W-:-:S07]  /*0ea0*/  @!P1 IADD3 R28, PT, PT, R15, R28, RZ ;  /* 0x0000001c0f1c9210 */ /* 0x000fce0007ffe0ff */
[----:B------:R-:W5:Y:S01]  /*0eb0*/  LDC.64 R38, c[0x0][0x380] ;  /* 0x0000e000ff267b82 */ /* 0x000f620000000a00 */
[----:B0-----:R-:W-:Y:S02]  /*0ec0*/  @!P1 IMAD R51, R27, R44, UR5 ;  /* 0x000000051b339e24 */ /* 0x001fe4000f8e022c */
[----:B------:R-:W-:Y:S02]  /*0ed0*/  @!P1 IMAD R49, R28, R29, R40 ;  /* 0x0000001d1c319224 */ /* 0x000fe400078e0228 */
[----:B-1----:R-:W-:-:S03]  /*0ee0*/  @!P1 IMAD R44, R26, R41, R41 ;  /* 0x000000291a2c9224 */ /* 0x002fc600078e0229 */
[----:B------:R-:W0:Y:S08]  /*0ef0*/  @!P1 LDC R48, c[0x0][0x3a4] ;  /* 0x0000e900ff309b82 */ /* 0x000e300000000800 */
[----:B------:R-:W1:Y:S01]  /*0f00*/  @!P1 LDC.64 R26, c[0x0][0x398] ;  /* 0x0000e600ff1a9b82 */ /* 0x000e620000000a00 */
[----:B------:R-:W-:-:S07]  /*0f10*/  VOTEU.ALL UP1, P1 ;  /* 0x0000000000ff7886 */ /* 0x000fce0000820000 */
[----:B------:R-:W0:Y:S08]  /*0f20*/  @!P1 LDC R47, c[0x0][0x3a8] ;  /* 0x0000ea00ff2f9b82 */ /* 0x000e300000000800 */
[----:B------:R-:W0:Y:S08]  /*0f30*/  @!P1 LDC.64 R28, c[0x0][0x398] ;  /* 0x0000e600ff1c9b82 */ /* 0x000e300000000a00 */
[----:B------:R-:W0:Y:S01]  /*0f40*/  @!P1 LDC R46, c[0x0][0x3a8] ;  /* 0x0000ea00ff2e9b82 */ /* 0x000e220000000800 */
[----:B------:R-:W-:-:S07]  /*0f50*/  @!UP1 UIADD3 UR9, UPT, UPT, UR6, 0x2, URZ ;  /* 0x0000000206099890 */ /* 0x000fce000fffe0ff */
[----:B--2---:R-:W2:Y:S08]  /*0f60*/  LDC.64 R36, c[0x0][0x388] ;  /* 0x0000e200ff247b82 */ /* 0x004eb00000000a00 */
[----:B------:R-:W2:Y:S01]  /*0f70*/  @!P1 LDC R41, c[0x0][0x3a4] ;  /* 0x0000e900ff299b82 */ /* 0x000ea20000000800 */
[----:B-----5:R-:W-:Y:S01]  /*0f80*/  @!P1 IMAD.WIDE R38, R49, 0x4, R38 ;  /* 0x0000000431269825 */ /* 0x020fe200078e0226 */
[----:B------:R-:W-:Y:S01]  /*0f90*/  @!P1 IADD3 R49, PT, PT, R31, UR9, RZ ;  /* 0x000000091f319c10 */ /* 0x000fe2000fffe0ff */
[----:B------:R-:W-:Y:S01]  /*0fa0*/  @!UP1 UIADD3 UR10, UPT, UPT, UR6, 0x3, URZ ;  /* 0x00000003060a9890 */ /* 0x000fe2000fffe0ff */
[----:B------:R-:W-:Y:S01]  /*0fb0*/  @!P1 IADD3 R50, PT, PT, R44, UR4, RZ ;  /* 0x000000042c329c10 */ /* 0x000fe2000fffe0ff */
[----:B---3--:R-:W-:-:S02]  /*0fc0*/  @!P1 IMAD.WIDE R42, R51, 0x4, R42 ;  /* 0x00000004332a9825 */ /* 0x008fc400078e022a */
[----:B------:R-:W3:Y:S02]  /*0fd0*/  @!P1 LDG.E R39, desc[UR14][R38.64] ;  /* 0x0000000e26279981 */ /* 0x000ee4000c1e1900 */
[--C-:B-1----:R-:W-:Y:S02]  /*0fe0*/  @!P1 IMAD R26, R26, UR9, R15.reuse ;  /* 0x000000091a1a9c24 */ /* 0x102fe4000f8e020f */
[----:B0-----:R-:W-:Y:S01]  /*0ff0*/  @!P1 IMAD R49, R49, R48, UR4 ;  /* 0x0000000431319e24 */ /* 0x001fe2000f8e0230 */
[----:B------:R-:W-:Y:S01]  /*1000*/  @!P1 IADD3 R48, PT, PT, R31, UR10, RZ ;  /* 0x0000000a1f309c10 */ /* 0x000fe2000fffe0ff */
[----:B------:R-:W-:Y:S01]  /*1010*/  @!P1 IMAD R47, R50, R47, UR5 ;  /* 0x00000005322f9e24 */ /* 0x000fe2000f8e022f */
[----:B------:R0:W4:Y:S01]  /*1020*/  @!P1 LDG.E R44, desc[UR14][R42.64] ;  /* 0x0000000e2a2c9981 */ /* 0x000122000c1e1900 */
[----:B------:R-:W-:Y:S02]  /*1030*/  @!P1 IMAD R28, R28, UR10, R15 ;  /* 0x0000000a1c1c9c24 */ /* 0x000fe4000f8e020f */
[----:B------:R-:W-:-:S02]  /*1040*/  @!P1 IMAD R51, R26, R27, R40 ;  /* 0x0000001b1a339224 */ /* 0x000fc400078e0228 */
[----:B------:R-:W-:Y:S01]  /*1050*/  @!P1 IMAD R49, R49, R46, UR5 ;  /* 0x0000000531319e24 */ /* 0x000fe2000f8e022e */
[----:B------:R-:W1:Y:S01]  /*1060*/  LDC.64 R26, c[0x0][0x380] ;  /* 0x0000e000ff1a7b82 */ /* 0x000e620000000a00 */
[----:B--2---:R-:W-:-:S04]  /*1070*/  @!P1 IMAD.WIDE R36, R47, 0x4, R36 ;  /* 0x000000042f249825 */ /* 0x004fc800078e0224 */
[----:B------:R-:W-:Y:S02]  /*1080*/  @!P1 IMAD R47, R28, R29, R40 ;  /* 0x0000001d1c2f9224 */ /* 0x000fe400078e0228 */
[----:B------:R-:W-:Y:S01]  /*1090*/  @!P1 IMAD R53, R48, R41, UR4 ;  /* 0x0000000430359e24 */ /* 0x000fe2000f8e0229 */
[----:B------:R-:W2:Y:S01]  /*10a0*/  @!P1 LDC R46, c[0x0][0x3a8] ;  /* 0x0000ea00ff2e9b82 */ /* 0x000ea20000000800 */
[----:B------:R-:W3:Y:S07]  /*10b0*/  @!P1 LDG.E R36, desc[UR14][R36.64] ;  /* 0x0000000e24249981 */ /* 0x000eee000c1e1900 */
[----:B0-----:R-:W0:Y:S08]  /*10c0*/  LDC.64 R42, c[0x0][0x388] ;  /* 0x0000e200ff2a7b82 */ /* 0x001e300000000a00 */
[----:B------:R-:W5:Y:S08]  /*10d0*/  LDC.64 R28, c[0x0][0x388] ;  /* 0x0000e200ff1c7b82 */ /* 0x000f700000000a00 */
[----:B------:R-:W5:Y:S01]  /*10e0*/  LDC.64 R40, c[0x0][0x380] ;  /* 0x0000e000ff287b82 */ /* 0x000f620000000a00 */
[----:B-1----:R-:W-:-:S04]  /*10f0*/  @!P1 IMAD.WIDE R26, R51, 0x4, R26 ;  /* 0x00000004331a9825 */ /* 0x002fc800078e021a */
[----:B--2---:R-:W-:Y:S02]  /*1100*/  @!P1 IMAD R53, R53, R46, UR5 ;  /* 0x0000000535359e24 */ /* 0x004fe4000f8e022e */
[----:B------:R-:W2:Y:S01]  /*1110*/  @!P1 LDG.E R27, desc[UR14][R26.64] ;  /* 0x0000000e1a1b9981 */ /* 0x000ea2000c1e1900 */
[----:B0-----:R-:W-:-:S06]  /*1120*/  @!P1 IMAD.WIDE R42, R49, 0x4, R42 ;  /* 0x00000004312a9825 */ /* 0x001fcc00078e022a */
[----:B------:R-:W2:Y:S01]  /*1130*/  @!P1 LDG.E R42, desc[UR14][R42.64] ;  /* 0x0000000e2a2a9981 */ /* 0x000ea2000c1e1900 */
[----:B-----5:R-:W-:-:S06]  /*1140*/  @!P1 IMAD.WIDE R28, R53, 0x4, R28 ;  /* 0x00000004351c9825 */ /* 0x020fcc00078e021c */
[----:B------:R-:W5:Y:S01]  /*1150*/  @!P1 LDG.E R28, desc[UR14][R28.64] ;  /* 0x0000000e1c1c9981 */ /* 0x000f62000c1e1900 */
[----:B------:R-:W-:-:S06]  /*1160*/  @!P1 IMAD.WIDE R40, R47, 0x4, R40 ;  /* 0x000000042f289825 */ /* 0x000fcc00078e0228 */
[----:B------:R-:W5:Y:S01]  /*1170*/  @!P1 LDG.E R41, desc[UR14][R40.64] ;  /* 0x0000000e28299981 */ /* 0x000f62000c1e1900 */
[----:B------:R-:W-:Y:S01]  /*1180*/  UIADD3 UR6, UPT, UPT, UR6, 0x4, URZ ;  /* 0x0000000406067890 */ /* 0x000fe2000fffe0ff */
[----:B----4-:R-:W-:-:S04]  /*1190*/  @!P1 FFMA R32, R45, R44, R32 ;  /* 0x0000002c2d209223 */ /* 0x010fc80000000020 */
[----:B---3--:R-:W-:-:S04]  /*11a0*/  @!P1 FFMA R32, R39, R36, R32 ;  /* 0x0000002427209223 */ /* 0x008fc80000000020 */
[----:B--2---:R-:W-:-:S04]  /*11b0*/  @!P1 FFMA R32, R27, R42, R32 ;  /* 0x0000002a1b209223 */ /* 0x004fc80000000020 */
[----:B-----5:R-:W-:-:S07]  /*11c0*/  @!P1 FFMA R32, R41, R28, R32 ;  /* 0x0000001c29209223 */ /* 0x020fce0000000020 */
.L_x_47:
[----:B------:R-:W-:Y:S05]  /*11d0*/  BRA.U !UP0, `(.L_x_46) ;  /* 0x0000000108f87547 */ /* 0x000fea000b800000 */
[----:B------:R-:W0:Y:S01]  /*11e0*/  LDC R26, c[0x0][0x3a0] ;  /* 0x0000e800ff1a7b82 */ /* 0x000e220000000800 */
[----:B------:R-:W-:Y:S01]  /*11f0*/  UISETP.NE.AND UP0, UPT, UR11, 0x1, UPT ;  /* 0x000000010b00788c */ /* 0x000fe2000bf05270 */
[----:B------:R-:W-:Y:S02]  /*1200*/  MOV R45, R32 ;  /* 0x00000020002d7202 */ /* 0x000fe40000000f00 */
[----:B0-----:R-:W-:-:S04]  /*1210*/  LOP3.LUT P3, RZ, R26, 0x1, RZ, 0xc0, !PT ;  /* 0x000000011aff7812 */ /* 0x001fc8000786c0ff */
[----:B------:R-:W-:Y:S02]  /*1220*/  PLOP3.LUT P2, PT, P3, P1, PT, 0x8f, 0xf8 ;  /* 0x0000000000f8781c */ /* 0x000fe40001f43177 */
[----:B------:R-:W-:Y:S11]  /*1230*/  BRA.U !UP0, `(.L_x_48) ;  /* 0x00000001088c7547 */ /* 0x000ff6000b800000 */
[----:B------:R-:W0:Y:S01]  /*1240*/  @!P1 LDC R47, c[0x0][0x3a4] ;  /* 0x0000e900ff2f9b82 */ /* 0x000e220000000800 */
[C---:B------:R-:W-:Y:S02]  /*1250*/  @!P1 IADD3 R46, PT, PT, R31.reuse, UR6, RZ ;  /* 0x000000061f2e9c10 */ /* 0x040fe4000fffe0ff */
[----:B------:R-:W-:-:S05]  /*1260*/  @!P1 IADD3 R49, PT, PT, R31, UR6, RZ ;  /* 0x000000061f319c10 */ /* 0x000fca000fffe0ff */
[----:B------:R-:W1:Y:S08]  /*1270*/  @!P1 LDC R50, c[0x0][0x3a4] ;  /* 0x0000e900ff329b82 */ /* 0x000e700000000800 */
[----:B------:R-:W2:Y:S08]  /*1280*/  @!P1 LDC.64 R26, c[0x0][0x398] ;  /* 0x0000e600ff1a9b82 */ /* 0x000eb00000000a00 */
[----:B------:R-:W3:Y:S01]  /*1290*/  @!P1 LDC.64 R28, c[0x0][0x398] ;  /* 0x0000e600ff1c9b82 */ /* 0x000ee20000000a00 */
[----:B0-----:R-:W-:-:S07]  /*12a0*/  @!P1 IMAD R48, R46, R47, UR4 ;  /* 0x000000042e309e24 */ /* 0x001fce000f8e022f */
[----:B------:R-:W0:Y:S01]  /*12b0*/  @!P1 LDC R45, c[0x0][0x3a8] ;  /* 0x0000ea00ff2d9b82 */ /* 0x000e220000000800 */
[----:B-1----:R-:W-:-:S05]  /*12c0*/  @!P1 IMAD R49, R49, R50, R50 ;  /* 0x0000003231319224 */ /* 0x002fca00078e0232 */
[----:B------:R-:W-:Y:S02]  /*12d0*/  @!P1 IADD3 R49, PT, PT, R49, UR4, RZ ;  /* 0x0000000431319c10 */ /* 0x000fe4000fffe0ff */
[----:B------:R-:W1:Y:S01]  /*12e0*/  LDC.64 R40, c[0x0][0x388] ;  /* 0x0000e200ff287b82 */ /* 0x000e620000000a00 */
[----:B--2---:R-:W-:Y:S01]  /*12f0*/  @!P1 IMAD R46, R26, UR6, R15 ;  /* 0x000000061a2e9c24 */ /* 0x004fe2000f8e020f */
[----:B------:R-:W-:-:S05]  /*1300*/  IADD3 R26, PT, PT, R30, UR5, RZ ;  /* 0x000000051e1a7c10 */ /* 0x000fca000fffe0ff */
[----:B------:R-:W-:Y:S01]  /*1310*/  @!P1 IMAD R27, R46, R27, R26 ;  /* 0x0000001b2e1b9224 */ /* 0x000fe200078e021a */
[----:B------:R-:W2:Y:S01]  /*1320*/  LDC.64 R42, c[0x0][0x380] ;  /* 0x0000e000ff2a7b82 */ /* 0x000ea20000000a00 */
[----:B---3--:R-:W-:-:S05]  /*1330*/  @!P1 IMAD R28, R28, UR6, R28 ;  /* 0x000000061c1c9c24 */ /* 0x008fca000f8e021c */
[----:B------:R-:W-:Y:S02]  /*1340*/  @!P1 IADD3 R28, PT, PT, R15, R28, RZ ;  /* 0x0000001c0f1c9210 */ /* 0x000fe40007ffe0ff */
[----:B------:R-:W3:Y:S01]  /*1350*/  @!P1 LDC R44, c[0x0][0x3a8] ;  /* 0x0000ea00ff2c9b82 */ /* 0x000ee20000000800 */
[----:B0-----:R-:W-:Y:S02]  /*1360*/  @!P1 IMAD R45, R48, R45, UR5 ;  /* 0x00000005302d9e24 */ /* 0x001fe4000f8e022d */
[----:B------:R-:W-:-:S05]  /*1370*/  @!P1 IMAD R29, R28, R29, R26 ;  /* 0x0000001d1c1d9224 */ /* 0x000fca00078e021a */
[----:B------:R-:W0:Y:S01]  /*1380*/  LDC.64 R36, c[0x0][0x388] ;  /* 0x0000e200ff247b82 */ /* 0x000e220000000a00 */
[----:B-1----:R-:W-:-:S06]  /*1390*/  @!P1 IMAD.WIDE R40, R45, 0x4, R40 ;  /* 0x000000042d289825 */ /* 0x002fcc00078e0228 */
[----:B------:R-:W4:Y:S01]  /*13a0*/  @!P1 LDG.E R40, desc[UR14][R40.64] ;  /* 0x0000000e28289981 */ /* 0x000f22000c1e1900 */
[----:B------:R-:W1:Y:S01]  /*13b0*/  LDC.64 R38, c[0x0][0x380] ;  /* 0x0000e000ff267b82 */ /* 0x000e620000000a00 */
[----:B--2---:R-:W-:-:S06]  /*13c0*/  @!P1 IMAD.WIDE R42, R27, 0x4, R42 ;  /* 0x000000041b2a9825 */ /* 0x004fcc00078e022a */
[----:B------:R-:W4:Y:S01]  /*13d0*/  @!P1 LDG.E R43, desc[UR14][R42.64] ;  /* 0x0000000e2a2b9981 */ /* 0x000f22000c1e1900 */
[----:B---3--:R-:W-:-:S04]  /*13e0*/  @!P1 IMAD R49, R49, R44, UR5 ;  /* 0x0000000531319e24 */ /* 0x008fc8000f8e022c */
[----:B0-----:R-:W-:-:S06]  /*13f0*/  @!P1 IMAD.WIDE R36, R49, 0x4, R36 ;  /* 0x0000000431249825 */ /* 0x001fcc00078e0224 */
[----:B------:R-:W2:Y:S01]  /*1400*/  @!P1 LDG.E R36, desc[UR14][R36.64] ;  /* 0x0000000e24249981 */ /* 0x000ea2000c1e1900 */
[----:B-1----:R-:W-:-:S06]  /*1410*/  @!P1 IMAD.WIDE R38, R29, 0x4, R38 ;  /* 0x000000041d269825 */ /* 0x002fcc00078e0226 */
[----:B------:R-:W2:Y:S01]  /*1420*/  @!P1 LDG.E R39, desc[UR14][R38.64] ;  /* 0x0000000e26279981 */ /* 0x000ea2000c1e1900 */
[----:B------:R-:W-:Y:S01]  /*1430*/  UIADD3 UR6, UPT, UPT, UR6, 0x2, URZ ;  /* 0x0000000206067890 */ /* 0x000fe2000fffe0ff */
[----:B----4-:R-:W-:-:S04]  /*1440*/  @!P1 FFMA R32, R43, R40, R32 ;  /* 0x000000282b209223 */ /* 0x010fc80000000020 */
[----:B--2---:R-:W-:-:S05]  /*1450*/  @!P1 FFMA R32, R39, R36, R32 ;  /* 0x0000002427209223 */ /* 0x004fca0000000020 */
[----:B------:R-:W-:-:S07]  /*1460*/  MOV R45, R32 ;  /* 0x00000020002d7202 */ /* 0x000fce0000000f00 */
.L_x_48:
[----:B------:R-:W-:Y:S01]  /*1470*/  BSSY.RECONVERGENT B0, `(.L_x_46) ;  /* 0x0000014000007945 */ /* 0x000fe20003800200 */
[----:B------:R-:W-:-:S03]  /*1480*/  FSEL R32, R32, R45, !P3 ;  /* 0x0000002d20207208 */ /* 0x000fc60005800000 */
[----:B------:R-:W-:Y:S05]  /*1490*/  @P2 BRA `(.L_x_49) ;  /* 0x0000000000442947 */ /* 0x000fea0003800000 */
[----:B------:R-:W0:Y:S01]  /*14a0*/  LDC R37, c[0x0][0x3a4] ;  /* 0x0000e900ff257b82 */ /* 0x000e220000000800 */
[----:B------:R-:W1:Y:S01]  /*14b0*/  LDCU.64 UR10, c[0x0][0x398] ;  /* 0x00007300ff0a77ac */ /* 0x000e620008000a00 */
[----:B------:R-:W-:-:S06]  /*14c0*/  IADD3 R32, PT, PT, R31, UR6, RZ ;  /* 0x000000061f207c10 */ /* 0x000fcc000fffe0ff */
[----:B------:R-:W2:Y:S08]  /*14d0*/  LDC R39, c[0x0][0x3a8] ;  /* 0x0000ea00ff277b82 */ /* 0x000eb00000000800 */
[----:B------:R-:W3:Y:S01]  /*14e0*/  LDC.64 R26, c[0x0][0x388] ;  /* 0x0000e200ff1a7b82 */ /* 0x000ee20000000a00 */
[----:B-1----:R-:W-:-:S07]  /*14f0*/  MOV R38, UR10 ;  /* 0x0000000a00267c02 */ /* 0x002fce0008000f00 */
[----:B------:R-:W1:Y:S01]  /*1500*/  LDC.64 R28, c[0x0][0x380] ;  /* 0x0000e000ff1c7b82 */ /* 0x000e620000000a00 */
[----:B0-----:R-:W-:Y:S01]  /*1510*/  IMAD R36, R32, R37, UR4 ;  /* 0x0000000420247e24 */ /* 0x001fe2000f8e0225 */
[----:B------:R-:W-:Y:S01]  /*1520*/  IADD3 R37, PT, PT, R30, UR5, RZ ;  /* 0x000000051e257c10 */ /* 0x000fe2000fffe0ff */
[----:B------:R-:W-:-:S04]  /*1530*/  IMAD R32, R38, UR6, R15 ;  /* 0x0000000626207c24 */ /* 0x000fc8000f8e020f */
[----:B------:R-:W-:Y:S02]  /*1540*/  IMAD R37, R32, UR11, R37 ;  /* 0x0000000b20257c24 */ /* 0x000fe4000f8e0225 */
[----:B--2---:R-:W-:-:S04]  /*1550*/  IMAD R39, R36, R39, UR5 ;  /* 0x0000000524277e24 */ /* 0x004fc8000f8e0227 */
[----:B---3--:R-:W-:-:S06]  /*1560*/  IMAD.WIDE R26, R39, 0x4, R26 ;  /* 0x00000004271a7825 */ /* 0x008fcc00078e021a */
[----:B------:R-:W2:Y:S01]  /*1570*/  LDG.E R26, desc[UR14][R26.64] ;  /* 0x0000000e1a1a7981 */ /* 0x000ea2000c1e1900 */
[----:B-1----:R-:W-:-:S06]  /*1580*/  IMAD.WIDE R28, R37, 0x4, R28 ;  /* 0x00000004251c7825 */ /* 0x002fcc00078e021c */
[----:B------:R-:W2:Y:S02]  /*1590*/  LDG.E R28, desc[UR14][R28.64] ;  /* 0x0000000e1c1c7981 */ /* 0x000ea4000c1e1900 */
[----:B--2---:R-:W-:-:S07]  /*15a0*/  FFMA R32, R28, R26, R45 ;  /* 0x0000001a1c207223 */ /* 0x004fce000000002d */
.L_x_49:
[----:B------:R-:W-:Y:S05]  /*15b0*/  BSYNC.RECONVERGENT B0 ;  /* 0x0000000000007941 */ /* 0x000fea0003800200 */
.L_x_46:
[----:B------:R-:W0:Y:S01]  /*15c0*/  LDCU UR6, c[0x0][0x3a8] ;  /* 0x00007500ff0677ac */ /* 0x000e220008000800 */
[----:B------:R-:W-:-:S04]  /*15d0*/  UIADD3 UR5, UPT, UPT, UR5, 0x1, URZ ;  /* 0x0000000105057890 */ /* 0x000fc8000fffe0ff */
[----:B0-----:R-:W-:-:S09]  /*15e0*/  UISETP.NE.AND UP0, UPT, UR5, UR6, UPT ;  /* 0x000000060500728c */ /* 0x001fd2000bf05270 */
[----:B------:R-:W-:Y:S05]  /*15f0*/  BRA.U UP0, `(.L_x_50) ;  /* 0xffffffed00d07547 */ /* 0x000fea000b83ffff */
[----:B------:R-:W0:Y:S01]  /*1600*/  LDCU UR5, c[0x0][0x3a4] ;  /* 0x00007480ff0577ac */ /* 0x000e220008000800 */
[----:B------:R-:W-:-:S04]  /*1610*/  UIADD3 UR4, UPT, UPT, UR4, 0x1, URZ ;  /* 0x0000000104047890 */ /* 0x000fc8000fffe0ff */
[----:B0-----:R-:W-:-:S09]  /*1620*/  UISETP.NE.AND UP0, UPT, UR4, UR5, UPT ;  /* 0x000000050400728c */ /* 0x001fd2000bf05270 */
[----:B------:R-:W-:Y:S05]  /*1630*/  BRA.U UP0, `(.L_x_51) ;  /* 0xffffffed005c7547 */ /* 0x000fea000b83ffff */
.L_x_43:
[----:B------:R-:W0:Y:S01]  /*1640*/  LDCU.64 UR10, c[0x0][0x398] ;  /* 0x00007300ff0a77ac */ /* 0x000e220008000a00 */
[----:B------:R-:W1:Y:S01]  /*1650*/  LDC.64 R2, c[0x0][0x390] ;  /* 0x0000e400ff027b82 */ /* 0x000e620000000a00 */
[----:B0-----:R-:W-:-:S04]  /*1660*/  IMAD R34, R33, UR10, R34 ;  /* 0x0000000a21227c24 */ /* 0x001fc8000f8e0222 */
[----:B------:R-:W-:-:S04]  /*1670*/  IMAD R35, R34, UR11, R35 ;  /* 0x0000000b22237c24 */ /* 0x000fc8000f8e0223 */
[----:B-1----:R-:W-:-:S05]  /*1680*/  IMAD.WIDE R2, R35, 0x4, R2 ;  /* 0x0000000423027825 */ /* 0x002fca00078e0202 */
[----:B------:R-:W-:Y:S01]  /*1690*/  STG.E desc[UR14][R2.64], R32 ;  /* 0x0000002002007986 */ /* 0x000fe2000c10190e */
[----:B------:R-:W-:Y:S05]  /*16a0*/  EXIT ;  /* 0x000000000000794d */ /* 0x000fea0003800000 */
.L_x_52:
        /* <DEDUP_REMOVED lines=13> */
.L_x_57:


//--------------------- .nv.shared.reserved.0     --------------------------
	.section	.nv.shared.reserved.0,"aw",@nobits
	.weak		__nv_reservedSMEM_offset_0_alias
	.size		__nv_reservedSMEM_offset_0_alias, 0, 64
	.other		__nv_reservedSMEM_offset_0_alias,@"STO_CUDA_RESERVED_SHARED STV_DEFAULT"
__nv_reservedSMEM_offset_0_alias:
	.zero		0
	.zero		64


//--------------------- .nv.shared._Z12conv2dSharedPfS_S_iiiiiiii --------------------------
	.section	.nv.shared._Z12conv2dSharedPfS_S_iiiiiiii,"aw",@nobits
	.sectionflags	@""
	.align	4
.nv.shared._Z12conv2dSharedPfS_S_iiiiiiii:
	.zero		2356


//--------------------- .nv.constant0._Z7addBiasPfS_iii --------------------------
	.section	.nv.constant0._Z7addBiasPfS_iii,"a",@progbits
	.sectionflags	@""
	.align	4
.nv.constant0._Z7addBiasPfS_iii:
	.zero		924


//--------------------- .nv.constant0._Z14conv2dVerticalPfS_S_iiii --------------------------
	.section	.nv.constant0._Z14conv2dVerticalPfS_S_iiii,"a",@progbits
	.sectionflags	@""
	.align	4
.nv.constant0._Z14conv2dVerticalPfS_S_iiii:
	.zero		936


//--------------------- .nv.constant0._Z16conv2dHorizontalPfS_S_iiii --------------------------
	.section	.nv.constant0._Z16conv2dHorizontalPfS_S_iiii,"a",@progbits
	.sectionflags	@""
	.align	4
.nv.constant0._Z16conv2dHorizontalPfS_S_iiii:
	.zero		936


//--------------------- .nv.constant0._Z12conv2dSharedPfS_S_iiiiiiii --------------------------
	.section	.nv.constant0._Z12conv2dSharedPfS_S_iiiiiiii,"a",@progbits
	.sectionflags	@""
	.align	4
.nv.constant0._Z12conv2dSharedPfS_S_iiiiiiii:
	.zero		952


//--------------------- .nv.constant0._Z11conv2dBasicPfS_S_iiiiiiii --------------------------
	.section	.nv.constant0._Z11conv2dBasicPfS_S_iiiiiiii,"a",@progbits
	.sectionflags	@""
	.align	4
.nv.constant0._Z11conv2dBasicPfS_S_iiiiiiii:
	.zero		952


//--------------------- SYMBOLS --------------------------

	.type		.nv.reservedSmem.offset0,@object
	.size		.nv.reservedSmem.offset0,0x4
	.type		.nv.reservedSmem.cap,@object
	.size		.nv.reservedSmem.cap,0x4
